	.headerflags	@"EF_CUDA_TEXMODE_UNIFIED EF_CUDA_64BIT_ADDRESS EF_CUDA_SM86 EF_CUDA_VIRTUAL_SM(EF_CUDA_SM86)"
	.elftype	@"ET_EXEC"


//--------------------- .nv.info                  --------------------------
	.section	.nv.info,"",@"SHT_CUDA_INFO"
	.align	4


	//----- nvinfo : EIATTR_REGCOUNT
	.align		4
        /*0000*/ 	.byte	0x04, 0x2f
        /*0002*/ 	.short	(.L_2 - .L_1)
	.align		4
.L_1:
        /*0004*/ 	.word	index@(triton_red_fused__to_copy_add_amax_amin_clamp_gelu_mul_reciprocal_13)
        /*0008*/ 	.word	0x00000025


	//----- nvinfo : EIATTR_MIN_STACK_SIZE
	.align		4
.L_2:
        /*000c*/ 	.byte	0x04, 0x12
        /*000e*/ 	.short	(.L_4 - .L_3)
	.align		4
.L_3:
        /*0010*/ 	.word	index@(triton_red_fused__to_copy_add_amax_amin_clamp_gelu_mul_reciprocal_13)
        /*0014*/ 	.word	0x00000000


	//----- nvinfo : EIATTR_FRAME_SIZE
	.align		4
.L_4:
        /*0018*/ 	.byte	0x04, 0x11
        /*001a*/ 	.short	(.L_6 - .L_5)
	.align		4
.L_5:
        /*001c*/ 	.word	index@(triton_red_fused__to_copy_add_amax_amin_clamp_gelu_mul_reciprocal_13)
        /*0020*/ 	.word	0x00000000


	//----- nvinfo : EIATTR_MIN_STACK_SIZE
	.align		4
.L_6:
        /*0024*/ 	.byte	0x04, 0x12
        /*0026*/ 	.short	(.L_8 - .L_7)
	.align		4
.L_7:
        /*0028*/ 	.word	index@(triton_red_fused__to_copy_add_amax_amin_clamp_gelu_mul_reciprocal_13)
        /*002c*/ 	.word	0x00000000
.L_8:


//--------------------- .nv.info.triton_red_fused__to_copy_add_amax_amin_clamp_gelu_mul_reciprocal_13 --------------------------
	.section	.nv.info.triton_red_fused__to_copy_add_amax_amin_clamp_gelu_mul_reciprocal_13,"",@"SHT_CUDA_INFO"
	.sectionflags	@""
	.align	4


	//----- nvinfo : EIATTR_CUDA_API_VERSION
	.align		4
        /*0000*/ 	.byte	0x04, 0x37
        /*0002*/ 	.short	(.L_10 - .L_9)
.L_9:
        /*0004*/ 	.word	0x0000007c


	//----- nvinfo : EIATTR_SW2861232_WAR
	.align		4
.L_10:
        /*0008*/ 	.byte	0x01, 0x35
	.zero		2


	//----- nvinfo : EIATTR_PARAM_CBANK
	.align		4
        /*000c*/ 	.byte	0x04, 0x0a
        /*000e*/ 	.short	(.L_12 - .L_11)
	.align		4
.L_11:
        /*0010*/ 	.word	index@(.nv.constant0.triton_red_fused__to_copy_add_amax_amin_clamp_gelu_mul_reciprocal_13)
        /*0014*/ 	.short	0x0160
        /*0016*/ 	.short	0x0058


	//----- nvinfo : EIATTR_CBANK_PARAM_SIZE
	.align		4
.L_12:
        /*0018*/ 	.byte	0x03, 0x19
        /*001a*/ 	.short	0x0058


	//----- nvinfo : EIATTR_KPARAM_INFO
	.align		4
        /*001c*/ 	.byte	0x04, 0x17
        /*001e*/ 	.short	(.L_14 - .L_13)
.L_13:
        /*0020*/ 	.word	0x00000000
        /*0024*/ 	.short	0x000b
        /*0026*/ 	.short	0x0050
        /*0028*/ 	.byte	0x00, 0xf4, 0x21, 0x00


	//----- nvinfo : EIATTR_KPARAM_INFO
	.align		4
.L_14:
        /*002c*/ 	.byte	0x04, 0x17
        /*002e*/ 	.short	(.L_16 - .L_15)
.L_15:
        /*0030*/ 	.word	0x00000000
        /*0034*/ 	.short	0x000a
        /*0036*/ 	.short	0x004c
        /*0038*/ 	.byte	0x00, 0xf0, 0x11, 0x00


	//----- nvinfo : EIATTR_KPARAM_INFO
	.align		4
.L_16:
        /*003c*/ 	.byte	0x04, 0x17
        /*003e*/ 	.short	(.L_18 - .L_17)
.L_17:
        /*0040*/ 	.word	0x00000000
        /*0044*/ 	.short	0x0009
        /*0046*/ 	.short	0x0048
        /*0048*/ 	.byte	0x00, 0xf0, 0x11, 0x00


	//----- nvinfo : EIATTR_KPARAM_INFO
	.align		4
.L_18:
        /*004c*/ 	.byte	0x04, 0x17
        /*004e*/ 	.short	(.L_20 - .L_19)
.L_19:
        /*0050*/ 	.word	0x00000000
        /*0054*/ 	.short	0x0008
        /*0056*/ 	.short	0x0040
        /*0058*/ 	.byte	0x00, 0xf4, 0x21, 0x00


	//----- nvinfo : EIATTR_KPARAM_INFO
	.align		4
.L_20:
        /*005c*/ 	.byte	0x04, 0x17
        /*005e*/ 	.short	(.L_22 - .L_21)
.L_21:
        /*0060*/ 	.word	0x00000000
        /*0064*/ 	.short	0x0007
        /*0066*/ 	.short	0x0038
        /*0068*/ 	.byte	0x00, 0xf4, 0x21, 0x00


	//----- nvinfo : EIATTR_KPARAM_INFO
	.align		4
.L_22:
        /*006c*/ 	.byte	0x04, 0x17
        /*006e*/ 	.short	(.L_24 - .L_23)
.L_23:
        /*0070*/ 	.word	0x00000000
        /*0074*/ 	.short	0x0006
        /*0076*/ 	.short	0x0030
        /*0078*/ 	.byte	0x00, 0xf4, 0x21, 0x00


	//----- nvinfo : EIATTR_KPARAM_INFO
	.align		4
.L_24:
        /*007c*/ 	.byte	0x04, 0x17
        /*007e*/ 	.short	(.L_26 - .L_25)
.L_25:
        /*0080*/ 	.word	0x00000000
        /*0084*/ 	.short	0x0005
        /*0086*/ 	.short	0x0028
        /*0088*/ 	.byte	0x00, 0xf4, 0x21, 0x00


	//----- nvinfo : EIATTR_KPARAM_INFO
	.align		4
.L_26:
        /*008c*/ 	.byte	0x04, 0x17
        /*008e*/ 	.short	(.L_28 - .L_27)
.L_27:
        /*0090*/ 	.word	0x00000000
        /*0094*/ 	.short	0x0004
        /*0096*/ 	.short	0x0020
        /*0098*/ 	.byte	0x00, 0xf4, 0x21, 0x00


	//----- nvinfo : EIATTR_KPARAM_INFO
	.align		4
.L_28:
        /*009c*/ 	.byte	0x04, 0x17
        /*009e*/ 	.short	(.L_30 - .L_29)
.L_29:
        /*00a0*/ 	.word	0x00000000
        /*00a4*/ 	.short	0x0003
        /*00a6*/ 	.short	0x0018
        /*00a8*/ 	.byte	0x00, 0xf4, 0x21, 0x00


	//----- nvinfo : EIATTR_KPARAM_INFO
	.align		4
.L_30:
        /*00ac*/ 	.byte	0x04, 0x17
        /*00ae*/ 	.short	(.L_32 - .L_31)
.L_31:
        /*00b0*/ 	.word	0x00000000
        /*00b4*/ 	.short	0x0002
        /*00b6*/ 	.short	0x0010
        /*00b8*/ 	.byte	0x00, 0xf4, 0x21, 0x00


	//----- nvinfo : EIATTR_KPARAM_INFO
	.align		4
.L_32:
        /*00bc*/ 	.byte	0x04, 0x17
        /*00be*/ 	.short	(.L_34 - .L_33)
.L_33:
        /*00c0*/ 	.word	0x00000000
        /*00c4*/ 	.short	0x0001
        /*00c6*/ 	.short	0x0008
        /*00c8*/ 	.byte	0x00, 0xf4, 0x21, 0x00


	//----- nvinfo : EIATTR_KPARAM_INFO
	.align		4
.L_34:
        /*00cc*/ 	.byte	0x04, 0x17
        /*00ce*/ 	.short	(.L_36 - .L_35)
.L_35:
        /*00d0*/ 	.word	0x00000000
        /*00d4*/ 	.short	0x0000
        /*00d6*/ 	.short	0x0000
        /*00d8*/ 	.byte	0x00, 0xf4, 0x21, 0x00


	//----- nvinfo : EIATTR_MAXREG_COUNT
	.align		4
.L_36:
        /*00dc*/ 	.byte	0x03, 0x1b
        /*00de*/ 	.short	0x0080


	//----- nvinfo : EIATTR_COOP_GROUP_MASK_REGIDS
	.align		4
        /*00e0*/ 	.byte	0x04, 0x29
        /*00e2*/ 	.short	(.L_38 - .L_37)


	//   ....[0]....
.L_37:
        /*00e4*/ 	.word	0xffffffff


	//   ....[1]....
        /*00e8*/ 	.word	0xffffffff


	//   ....[2]....
        /*00ec*/ 	.word	0xffffffff


	//   ....[3]....
        /*00f0*/ 	.word	0xffffffff


	//   ....[4]....
        /*00f4*/ 	.word	0xffffffff


	//   ....[5]....
        /*00f8*/ 	.word	0xffffffff


	//   ....[6]....
        /*00fc*/ 	.word	0xffffffff


	//   ....[7]....
        /*0100*/ 	.word	0xffffffff


	//   ....[8]....
        /*0104*/ 	.word	0xffffffff


	//   ....[9]....
        /*0108*/ 	.word	0xffffffff


	//   ....[10]....
        /*010c*/ 	.word	0xffffffff


	//   ....[11]....
        /*0110*/ 	.word	0xffffffff


	//   ....[12]....
        /*0114*/ 	.word	0xffffffff


	//   ....[13]....
        /*0118*/ 	.word	0xffffffff


	//   ....[14]....
        /*011c*/ 	.word	0xffffffff


	//   ....[15]....
        /*0120*/ 	.word	0xffffffff


	//   ....[16]....
        /*0124*/ 	.word	0xffffffff


	//   ....[17]....
        /*0128*/ 	.word	0xffffffff


	//----- nvinfo : EIATTR_COOP_GROUP_INSTR_OFFSETS
	.align		4
.L_38:
        /*012c*/ 	.byte	0x04, 0x28
        /*012e*/ 	.short	(.L_40 - .L_39)


	//   ....[0]....
.L_39:
        /*0130*/ 	.word	0x000011e0


	//   ....[1]....
        /*0134*/ 	.word	0x00001220


	//   ....[2]....
        /*0138*/ 	.word	0x00001260


	//   ....[3]....
        /*013c*/ 	.word	0x000012a0


	//   ....[4]....
        /*0140*/ 	.word	0x000012f0


	//   ....[5]....
        /*0144*/ 	.word	0x00001400


	//   ....[6]....
        /*0148*/ 	.word	0x00001440


	//   ....[7]....
        /*014c*/ 	.word	0x00001460


	//   ....[8]....
        /*0150*/ 	.word	0x000014f0


	//   ....[9]....
        /*0154*/ 	.word	0x00001510


	//   ....[10]....
        /*0158*/ 	.word	0x00001560


	//   ....[11]....
        /*015c*/ 	.word	0x00001590


	//   ....[12]....
        /*0160*/ 	.word	0x000015f0


	//   ....[13]....
        /*0164*/ 	.word	0x00001620


	//   ....[14]....
        /*0168*/ 	.word	0x000016f0


	//   ....[15]....
        /*016c*/ 	.word	0x00001760


	//   ....[16]....
        /*0170*/ 	.word	0x000017a0


	//   ....[17]....
        /*0174*/ 	.word	0x000017e0


	//----- nvinfo : EIATTR_EXIT_INSTR_OFFSETS
	.align		4
.L_40:
        /*0178*/ 	.byte	0x04, 0x1c
        /*017a*/ 	.short	(.L_42 - .L_41)


	//   ....[0]....
.L_41:
        /*017c*/ 	.word	0x00002520


	//----- nvinfo : EIATTR_REQNTID
	.align		4
.L_42:
        /*0180*/ 	.byte	0x04, 0x10
        /*0182*/ 	.short	(.L_44 - .L_43)
.L_43:
        /*0184*/ 	.word	0x00000200
        /*0188*/ 	.word	0x00000001
        /*018c*/ 	.word	0x00000001


	//----- nvinfo : EIATTR_CRS_STACK_SIZE
	.align		4
.L_44:
        /*0190*/ 	.byte	0x04, 0x1e
        /*0192*/ 	.short	(.L_46 - .L_45)
.L_45:
        /*0194*/ 	.word	0x00000000
.L_46:


//--------------------- .nv.callgraph             --------------------------
	.section	.nv.callgraph,"",@"SHT_CUDA_CALLGRAPH"
	.align	4
	.sectionentsize	8
	.align		4
        /*0000*/ 	.word	0x00000000
	.align		4
        /*0004*/ 	.word	0xffffffff
	.align		4
        /*0008*/ 	.word	0x00000000
	.align		4
        /*000c*/ 	.word	0xfffffffe
	.align		4
        /*0010*/ 	.word	0x00000000
	.align		4
        /*0014*/ 	.word	0xfffffffd
	.align		4
        /*0018*/ 	.word	0x00000000
	.align		4
        /*001c*/ 	.word	0xfffffffc


//--------------------- .nv.rel.action            --------------------------
	.section	.nv.rel.action,"",@"SHT_CUDA_RELOCINFO"
	.align	8
	.sectionentsize	8
        /*0000*/ 	.byte	0x73, 0x00, 0x00, 0x00, 0x00, 0x00, 0x00, 0x00, 0x00, 0x00, 0x00, 0x11, 0x25, 0x00, 0x05, 0x36


//--------------------- .nv.constant4             --------------------------
	.section	.nv.constant4,"a",@progbits
	.align	8
	.align		8
.nv.constant4:
        /*0000*/ 	.dword	_$_str


//--------------------- .nv.constant0.triton_red_fused__to_copy_add_amax_amin_clamp_gelu_mul_reciprocal_13 --------------------------
	.section	.nv.constant0.triton_red_fused__to_copy_add_amax_amin_clamp_gelu_mul_reciprocal_13,"a",@progbits
	.sectionflags	@""
	.align	4
.nv.constant0.triton_red_fused__to_copy_add_amax_amin_clamp_gelu_mul_reciprocal_13:
	.zero		440


//--------------------- .text.triton_red_fused__to_copy_add_amax_amin_clamp_gelu_mul_reciprocal_13 --------------------------
	.section	.text.triton_red_fused__to_copy_add_amax_amin_clamp_gelu_mul_reciprocal_13,"ax",@progbits
	.sectionflags	@"SHF_BARRIERS=1"
	.sectioninfo	@"SHI_REGISTERS=37"
	.align	128
        .global         triton_red_fused__to_copy_add_amax_amin_clamp_gelu_mul_reciprocal_13
        .type           triton_red_fused__to_copy_add_amax_amin_clamp_gelu_mul_reciprocal_13,@function
        .size           triton_red_fused__to_copy_add_amax_amin_clamp_gelu_mul_reciprocal_13,(.L_x_27 - triton_red_fused__to_copy_add_amax_amin_clamp_gelu_mul_reciprocal_13)
        .other          triton_red_fused__to_copy_add_amax_amin_clamp_gelu_mul_reciprocal_13,@"STO_CUDA_ENTRY STV_DEFAULT"
triton_red_fused__to_copy_add_amax_amin_clamp_gelu_mul_reciprocal_13:
.text.triton_red_fused__to_copy_add_amax_amin_clamp_gelu_mul_reciprocal_13:
[----:B------:R-:W-:Y:S02]  /*0000*/  IMAD.MOV.U32 R1, RZ, RZ, c[0x0][0x28] ;  /* 0x00000a00ff017624 */ /* 0x000fe400078e00ff */
[----:B------:R-:W0:Y:S01]  /*0010*/  S2UR UR6, SR_CTAID.X ;  /* 0x00000000000679c3 */ /* 0x000e220000002500 */
[----:B------:R-:W-:Y:S01]  /*0020*/  UMOV UR7, 0x2 ;  /* 0x0000000200077882 */ /* 0x000fe20000000000 */
[----:B------:R-:W-:Y:S01]  /*0030*/  PRMT R0, RZ, 0x7610, R0 ;  /* 0x00007610ff007816 */ /* 0x000fe20000000000 */
[----:B------:R-:W-:Y:S02]  /*0040*/  ULDC.64 UR4, c[0x0][0x168] ;  /* 0x00005a0000047ab9 */ /* 0x000fe40000000a00 */
[----:B------:R-:W-:Y:S02]  /*0050*/  ULDC.64 UR12, c[0x0][0x118] ;  /* 0x00004600000c7ab9 */ /* 0x000fe40000000a00 */
[----:B0-----:R-:W-:Y:S02]  /*0060*/  UISETP.GE.AND UP0, UPT, UR6, 0x200, UPT ;  /* 0x000002000600788c */ /* 0x001fe4000bf06270 */
[----:B------:R-:W-:-:S04]  /*0070*/  UIMAD.WIDE UR4, UR6, UR7, UR4 ;  /* 0x00000007060472a5 */ /* 0x000fc8000f8e0204 */
[----:B------:R-:W-:Y:S02]  /*0080*/  PLOP3.LUT P0, PT, PT, PT, UP0, 0x80, 0x0 ;  /* 0x000000000000781c */ /* 0x000fe40003f0f008 */
[----:B------:R-:W-:Y:S02]  /*0090*/  IMAD.U32 R2, RZ, RZ, UR4 ;  /* 0x00000004ff027e24 */ /* 0x000fe4000f8e00ff */
[----:B------:R-:W-:Y:S01]  /*00a0*/  IMAD.U32 R3, RZ, RZ, UR5 ;  /* 0x00000005ff037e24 */ /* 0x000fe2000f8e00ff */
[----:B------:R-:W-:Y:S02]  /*00b0*/  ULDC.64 UR4, c[0x0][0x170] ;  /* 0x00005c0000047ab9 */ /* 0x000fe40000000a00 */
[----:B------:R-:W-:-:S06]  /*00c0*/  UIMAD.WIDE UR4, UR6, UR7, UR4 ;  /* 0x00000007060472a5 */ /* 0x000fcc000f8e0204 */
[----:B------:R0:W2:Y:S01]  /*00d0*/  @!P0 LDG.E.EL.U16 R0, [R2.64] ;  /* 0x0000000c02008981 */ /* 0x0000a2000c2e1500 */
[----:B------:R-:W-:Y:S01]  /*00e0*/  PLOP3.LUT P0, PT, PT, PT, UP0, 0x80, 0x0 ;  /* 0x000000000000781c */ /* 0x000fe20003f0f008 */
[----:B------:R-:W-:Y:S01]  /*00f0*/  IMAD.U32 R4, RZ, RZ, UR4 ;  /* 0x00000004ff047e24 */ /* 0x000fe2000f8e00ff */
[----:B------:R-:W-:Y:S01]  /*0100*/  PRMT R6, RZ, 0x7610, R6 ;  /* 0x00007610ff067816 */ /* 0x000fe20000000006 */
[----:B------:R-:W-:-:S10]  /*0110*/  IMAD.U32 R5, RZ, RZ, UR5 ;  /* 0x00000005ff057e24 */ /* 0x000fd4000f8e00ff */
[----:B------:R-:W3:Y:S01]  /*0120*/  @!P0 LDG.E.EL.U16 R6, [R4.64] ;  /* 0x0000000c04068981 */ /* 0x000ee2000c2e1500 */
[----:B------:R-:W-:Y:S02]  /*0130*/  IMAD.MOV.U32 R15, RZ, RZ, 0x8 ;  /* 0x00000008ff0f7424 */ /* 0x000fe400078e00ff */
[----:B0-----:R-:W-:Y:S01]  /*0140*/  IMAD.U32 R3, RZ, RZ, UR6 ;  /* 0x00000006ff037e24 */ /* 0x001fe2000f8e00ff */
[----:B------:R-:W0:Y:S01]  /*0150*/  S2R R14, SR_TID.X ;  /* 0x00000000000e7919 */ /* 0x000e220000002100 */
[----:B------:R-:W-:Y:S02]  /*0160*/  IMAD.MOV.U32 R22, RZ, RZ, -0x800000 ;  /* 0xff800000ff167424 */ /* 0x000fe400078e00ff */
[----:B------:R-:W-:Y:S02]  /*0170*/  IMAD.MOV.U32 R21, RZ, RZ, 0x7f800000 ;  /* 0x7f800000ff157424 */ /* 0x000fe400078e00ff */
[----:B------:R-:W-:Y:S02]  /*0180*/  IMAD.MOV.U32 R17, RZ, RZ, -0x800 ;  /* 0xfffff800ff117424 */ /* 0x000fe400078e00ff */
[----:B------:R-:W-:-:S02]  /*0190*/  IMAD.MOV.U32 R26, RZ, RZ, -0x1 ;  /* 0xffffffffff1a7424 */ /* 0x000fc400078e00ff */
[----:B------:R-:W-:Y:S02]  /*01a0*/  IMAD.MOV.U32 R20, RZ, RZ, 0x7f800000 ;  /* 0x7f800000ff147424 */ /* 0x000fe400078e00ff */
[----:B------:R-:W-:Y:S02]  /*01b0*/  IMAD.MOV.U32 R25, RZ, RZ, 0x7f800000 ;  /* 0x7f800000ff197424 */ /* 0x000fe400078e00ff */
[----:B------:R-:W-:Y:S02]  /*01c0*/  IMAD.MOV.U32 R27, RZ, RZ, -0x800000 ;  /* 0xff800000ff1b7424 */ /* 0x000fe400078e00ff */
[----:B------:R-:W-:Y:S02]  /*01d0*/  IMAD.MOV.U32 R23, RZ, RZ, -0x800000 ;  /* 0xff800000ff177424 */ /* 0x000fe400078e00ff */
[----:B------:R-:W-:Y:S02]  /*01e0*/  IMAD.MOV.U32 R24, RZ, RZ, -0x800000 ;  /* 0xff800000ff187424 */ /* 0x000fe400078e00ff */
[----:B--2---:R-:W-:-:S05]  /*01f0*/  IMAD.U32 R7, R0, 0x10000, RZ ;  /* 0x0001000000077824 */ /* 0x004fca00078e00ff */
[----:B------:R-:W-:-:S04]  /*0200*/  FSETP.GE.AND P0, PT, R7, RZ, PT ;  /* 0x000000ff0700720b */ /* 0x000fc80003f06000 */
[----:B------:R-:W-:Y:S01]  /*0210*/  SEL R0, R0, RZ, !P0 ;  /* 0x000000ff00007207 */ /* 0x000fe20004000000 */
[----:B---3--:R-:W-:-:S04]  /*0220*/  IMAD.U32 R2, R6, 0x10000, RZ ;  /* 0x0001000006027824 */ /* 0x008fc800078e00ff */
[----:B------:R-:W-:Y:S01]  /*0230*/  IMAD.U32 R0, R0, 0x10000, RZ ;  /* 0x0001000000007824 */ /* 0x000fe200078e00ff */
[----:B------:R-:W-:-:S03]  /*0240*/  FSETP.GTU.AND P0, PT, R2, RZ, PT ;  /* 0x000000ff0200720b */ /* 0x000fc60003f0c000 */
[----:B------:R-:W-:Y:S01]  /*0250*/  FADD R11, RZ, -R0 ;  /* 0x80000000ff0b7221 */ /* 0x000fe20000000000 */
[C---:B0-----:R-:W-:Y:S01]  /*0260*/  IMAD.SHL.U32 R0, R14.reuse, 0x4, RZ ;  /* 0x000000040e007824 */ /* 0x041fe200078e00ff */
[----:B------:R-:W-:Y:S02]  /*0270*/  LOP3.LUT R14, R14, 0x1ff, RZ, 0xc0, !PT ;  /* 0x000001ff0e0e7812 */ /* 0x000fe400078ec0ff */
[----:B------:R-:W-:Y:S02]  /*0280*/  SEL R6, R6, RZ, P0 ;  /* 0x000000ff06067207 */ /* 0x000fe40000000000 */
[----:B------:R-:W-:Y:S01]  /*0290*/  FSETP.NAN.AND P1, PT, R11, R11, PT ;  /* 0x0000000b0b00720b */ /* 0x000fe20003f28000 */
[----:B------:R-:W-:Y:S01]  /*02a0*/  IMAD.WIDE.U32 R12, R14, R15, c[0x0][0x180] ;  /* 0x000060000e0c7625 */ /* 0x000fe200078e000f */
[----:B------:R-:W-:-:S03]  /*02b0*/  LOP3.LUT R0, R0, 0x7fc, RZ, 0xc0, !PT ;  /* 0x000007fc00007812 */ /* 0x000fc600078ec0ff */
[----:B------:R-:W-:Y:S02]  /*02c0*/  IMAD.U32 R6, R6, 0x10000, RZ ;  /* 0x0001000006067824 */ /* 0x000fe400078e00ff */
[----:B------:R-:W-:Y:S02]  /*02d0*/  IMAD R10, R3, 0x3000, R0 ;  /* 0x00003000030a7824 */ /* 0x000fe400078e0200 */
[----:B------:R-:W-:Y:S01]  /*02e0*/  IMAD.WIDE.U32 R14, R14, R15, c[0x0][0x178] ;  /* 0x00005e000e0e7625 */ /* 0x000fe200078e000f */
[----:B------:R-:W-:-:S03]  /*02f0*/  FSETP.GT.AND P0, PT, R11, R6, PT ;  /* 0x000000060b00720b */ /* 0x000fc60003f04000 */
[----:B------:R-:W-:Y:S01]  /*0300*/  IMAD.MOV.U32 R0, RZ, RZ, 0x7f800000 ;  /* 0x7f800000ff007424 */ /* 0x000fe200078e00ff */
[----:B------:R-:W-:-:S05]  /*0310*/  @!P1 FSEL R11, R11, R6, P0 ;  /* 0x000000060b0b9208 */ /* 0x000fca0000000000 */
[----:B------:R-:W-:-:S05]  /*0320*/  FMUL R11, R11, 0.0078740157186985015869 ;  /* 0x3c0102040b0b7820 */ /* 0x000fca0000400000 */
[C---:B------:R-:W-:Y:S02]  /*0330*/  FSETP.GT.AND P0, PT, R11.reuse, 9.9999997473787516356e-06, PT ;  /* 0x3727c5ac0b00780b */ /* 0x040fe40003f04000 */
[----:B------:R-:W-:-:S11]  /*0340*/  FSETP.NAN.AND P1, PT, R11, R11, PT ;  /* 0x0000000b0b00720b */ /* 0x000fd60003f28000 */
[----:B------:R-:W-:Y:S02]  /*0350*/  @!P0 FSEL R11, R11, 9.9999997473787516356e-06, P1 ;  /* 0x3727c5ac0b0b8808 */ /* 0x000fe40000800000 */
.L_x_12:
[----:B------:R-:W-:Y:S01]  /*0360*/  PLOP3.LUT P0, PT, PT, PT, UP0, 0x80, 0x0 ;  /* 0x000000000000781c */ /* 0x000fe20003f0f008 */
[----:B------:R-:W-:Y:S01]  /*0370*/  IMAD.MOV.U32 R19, RZ, RZ, 0x4 ;  /* 0x00000004ff137424 */ /* 0x000fe200078e00ff */
[----:B------:R-:W-:Y:S01]  /*0380*/  IADD3 R16, R10, 0x800, R17 ;  /* 0x000008000a107810 */ /* 0x000fe20007ffe011 */
[----:B------:R-:W-:Y:S01]  /*0390*/  CS2R R4, SRZ ;  /* 0x0000000000047805 */ /* 0x000fe2000001ff00 */
[----:B------:R-:W-:Y:S01]  /*03a0*/  CS2R R6, SRZ ;  /* 0x0000000000067805 */ /* 0x000fe2000001ff00 */
[----:B------:R-:W2:Y:S02]  /*03b0*/  LDG.E.EL.64 R2, [R14.64] ;  /* 0x0000000c0e027981 */ /* 0x000ea4000c2e1b00 */
[----:B------:R-:W-:Y:S02]  /*03c0*/  IMAD.WIDE R18, R16, R19, c[0x0][0x160] ;  /* 0x0000580010127625 */ /* 0x000fe400078e0213 */
[----:B------:R-:W3:Y:S04]  /*03d0*/  LDG.E.EL.64 R8, [R12.64] ;  /* 0x0000000c0c087981 */ /* 0x000ee8000c2e1b00 */
[----:B------:R0:W4:Y:S01]  /*03e0*/  @!P0 LDG.E.EF.128 R4, [R18.64] ;  /* 0x0000000c12048981 */ /* 0x000122000c0e1d00 */
[----:B------:R-:W-:Y:S01]  /*03f0*/  IADD3 R17, P0, R17, 0x800, RZ ;  /* 0x0000080011117810 */ /* 0x000fe20007f1e0ff */
[----:B------:R-:W-:Y:S04]  /*0400*/  BSSY B0, `(.L_x_0) ;  /* 0x0000025000007945 */ /* 0x000fe80003800000 */
[----:B------:R-:W-:Y:S01]  /*0410*/  IMAD.X R26, RZ, RZ, R26, P0 ;  /* 0x000000ffff1a7224 */ /* 0x000fe200000e061a */
[----:B------:R-:W-:Y:S01]  /*0420*/  ISETP.GE.U32.AND P0, PT, R17, 0x2800, PT ;  /* 0x000028001100780c */ /* 0x000fe20003f06070 */
[----:B0-----:R-:W-:-:S03]  /*0430*/  IMAD.MOV.U32 R18, RZ, RZ, R27 ;  /* 0x000000ffff127224 */ /* 0x001fc600078e001b */
[----:B------:R-:W-:Y:S01]  /*0440*/  ISETP.GE.U32.AND.EX P0, PT, R26, RZ, PT, P0 ;  /* 0x000000ff1a00720c */ /* 0x000fe20003f06100 */
[----:B------:R-:W-:Y:S01]  /*0450*/  IMAD.MOV.U32 R19, RZ, RZ, R0 ;  /* 0x000000ffff137224 */ /* 0x000fe200078e0000 */
[----:B----4-:R-:W-:Y:S01]  /*0460*/  I2FP.F32.S32 R28, R4 ;  /* 0x00000004001c7245 */ /* 0x010fe20000201400 */
[----:B--2---:R-:W-:Y:S02]  /*0470*/  IMAD.U32 R4, R2, 0x10000, RZ ;  /* 0x0001000002047824 */ /* 0x004fe400078e00ff */
[----:B---3--:R-:W-:Y:S02]  /*0480*/  IMAD.U32 R29, R8, 0x10000, RZ ;  /* 0x00010000081d7824 */ /* 0x008fe400078e00ff */
[----:B------:R-:W-:-:S04]  /*0490*/  FMUL R28, R11, R28 ;  /* 0x0000001c0b1c7220 */ /* 0x000fc80000400000 */
[----:B------:R-:W-:-:S04]  /*04a0*/  FFMA R4, R4, R28, R29 ;  /* 0x0000001c04047223 */ /* 0x000fc8000000001d */
[----:B------:R-:W-:-:S04]  /*04b0*/  FMUL R29, R4, R4 ;  /* 0x00000004041d7220 */ /* 0x000fc80000400000 */
[----:B------:R-:W-:-:S04]  /*04c0*/  FMUL R29, R4, R29 ;  /* 0x0000001d041d7220 */ /* 0x000fc80000400000 */
[----:B------:R-:W-:-:S04]  /*04d0*/  FFMA R28, R29, 0.044714998453855514526, R4 ;  /* 0x3d3727131d1c7823 */ /* 0x000fc80000000004 */
[----:B------:R-:W-:-:S04]  /*04e0*/  FMUL R28, R28, 0.79788458347320556641 ;  /* 0x3f4c422a1c1c7820 */ /* 0x000fc80000400000 */
[----:B------:R-:W-:-:S05]  /*04f0*/  FADD.FTZ R29, |R28|, -RZ ;  /* 0x800000ff1c1d7221 */ /* 0x000fca0000010200 */
[----:B------:R-:W-:Y:S02]  /*0500*/  FSETP.GE.AND P1, PT, R29, 0.60000002384185791016, PT ;  /* 0x3f19999a1d00780b */ /* 0x000fe40003f26000 */
[----:B------:R-:W-:Y:S02]  /*0510*/  PRMT R2, R2, 0x7632, R2 ;  /* 0x0000763202027816 */ /* 0x000fe40000000002 */
[----:B------:R-:W-:-:S09]  /*0520*/  PRMT R27, R8, 0x7632, R27 ;  /* 0x00007632081b7816 */ /* 0x000fd2000000001b */
[----:B------:R-:W-:Y:S05]  /*0530*/  @!P1 BRA `(.L_x_1) ;  /* 0x000000a000009947 */ /* 0x000fea0003800000 */
[C---:B------:R-:W-:Y:S01]  /*0540*/  FMUL R0, R29.reuse, 2.8853900432586669922 ;  /* 0x4038aa3b1d007820 */ /* 0x040fe20000400000 */
[----:B------:R-:W-:Y:S01]  /*0550*/  IMAD.MOV.U32 R31, RZ, RZ, 0x3f800000 ;  /* 0x3f800000ff1f7424 */ /* 0x000fe200078e00ff */
[----:B------:R-:W-:-:S04]  /*0560*/  FSETP.GE.AND P1, PT, R29, 9.010913848876953125, PT ;  /* 0x41102cb41d00780b */ /* 0x000fc80003f26000 */
[----:B------:R-:W0:Y:S02]  /*0570*/  MUFU.EX2 R0, R0 ;  /* 0x0000000000007308 */ /* 0x000e240000000800 */
[----:B0-----:R-:W-:-:S06]  /*0580*/  FADD R30, R0, 1 ;  /* 0x3f800000001e7421 */ /* 0x001fcc0000000000 */
[----:B------:R-:W0:Y:S02]  /*0590*/  MUFU.RCP R30, R30 ;  /* 0x0000001e001e7308 */ /* 0x000e240000001000 */
[----:B0-----:R-:W-:-:S05]  /*05a0*/  FFMA.FTZ R8, R30, -2, R31 ;  /* 0xc00000001e087823 */ /* 0x001fca000001001f */
[----:B------:R-:W-:-:S04]  /*05b0*/  FSEL R29, R8, 1, !P1 ;  /* 0x3f800000081d7808 */ /* 0x000fc80004800000 */
[----:B------:R-:W-:Y:S01]  /*05c0*/  LOP3.LUT R8, R29, 0x80000000, R28, 0xf8, !PT ;  /* 0x800000001d087812 */ /* 0x000fe200078ef81c */
[----:B------:R-:W-:Y:S05]  /*05d0*/  BRA `(.L_x_2) ;  /* 0x0000007000007947 */ /* 0x000fea0003800000 */
.L_x_1:
[----:B------:R-:W-:Y:S01]  /*05e0*/  IMAD.MOV.U32 R0, RZ, RZ, 0x3c80f082 ;  /* 0x3c80f082ff007424 */ /* 0x000fe200078e00ff */
[----:B------:R-:W-:-:S04]  /*05f0*/  FMUL R29, R28, R28 ;  /* 0x0000001c1c1d7220 */ /* 0x000fc80000400000 */
[----:B------:R-:W-:-:S04]  /*0600*/  FFMA.FTZ R0, R29, R0, -0.052303962409496307373 ;  /* 0xbd563cae1d007423 */ /* 0x000fc80000010000 */
[----:B------:R-:W-:-:S04]  /*0610*/  FFMA.FTZ R0, R29, R0, 0.1331529766321182251 ;  /* 0x3e0859411d007423 */ /* 0x000fc80000010000 */
[----:B------:R-:W-:-:S04]  /*0620*/  FFMA.FTZ R0, R29, R0, -0.33332768082618713379 ;  /* 0xbeaaa9ed1d007423 */ /* 0x000fc80000010000 */
[----:B------:R-:W-:-:S04]  /*0630*/  FFMA.FTZ R29, R29, R0, RZ ;  /* 0x000000001d1d7223 */ /* 0x000fc800000100ff */
[----:B------:R-:W-:Y:S02]  /*0640*/  FFMA.FTZ R8, R28, R29, R28 ;  /* 0x0000001d1c087223 */ /* 0x000fe4000001001c */
.L_x_2:
[----:B------:R-:W-:Y:S05]  /*0650*/  BSYNC B0 ;  /* 0x0000000000007941 */ /* 0x000fea0003800000 */
.L_x_0:
[----:B------:R-:W-:Y:S01]  /*0660*/  I2FP.F32.S32 R0, R5 ;  /* 0x0000000500007245 */ /* 0x000fe20000201400 */
[----:B------:R-:W-:Y:S01]  /*0670*/  IMAD.U32 R2, R2, 0x10000, RZ ;  /* 0x0001000002027824 */ /* 0x000fe200078e00ff */
[----:B------:R-:W-:Y:S01]  /*0680*/  I2FP.F32.S32 R28, R7 ;  /* 0x00000007001c7245 */ /* 0x000fe20000201400 */
[----:B------:R-:W-:Y:S01]  /*0690*/  IMAD.U32 R5, R27, 0x10000, RZ ;  /* 0x000100001b057824 */ /* 0x000fe200078e00ff */
[----:B------:R-:W-:Y:S01]  /*06a0*/  BSSY B0, `(.L_x_3) ;  /* 0x000002b000007945 */ /* 0x000fe20003800000 */
[C---:B------:R-:W-:Y:S02]  /*06b0*/  FMUL R0, R11.reuse, R0 ;  /* 0x000000000b007220 */ /* 0x040fe40000400000 */
[----:B------:R-:W-:Y:S02]  /*06c0*/  FMUL R7, R11, R28 ;  /* 0x0000001c0b077220 */ /* 0x000fe40000400000 */
[----:B------:R-:W-:Y:S01]  /*06d0*/  FFMA R5, R2, R0, R5 ;  /* 0x0000000002057223 */ /* 0x000fe20000000005 */
[----:B------:R-:W-:Y:S01]  /*06e0*/  I2FP.F32.S32 R2, R6 ;  /* 0x0000000600027245 */ /* 0x000fe20000201400 */
[----:B------:R-:W-:-:S02]  /*06f0*/  IMAD.U32 R6, R3, 0x10000, RZ ;  /* 0x0001000003067824 */ /* 0x000fc400078e00ff */
[----:B------:R-:W-:Y:S02]  /*0700*/  FMUL R0, R5, R5 ;  /* 0x0000000505007220 */ /* 0x000fe40000400000 */
[----:B------:R-:W-:Y:S02]  /*0710*/  FMUL R27, R11, R2 ;  /* 0x000000020b1b7220 */ /* 0x000fe40000400000 */
[----:B------:R-:W-:Y:S01]  /*0720*/  FMUL R30, R5, R0 ;  /* 0x00000000051e7220 */ /* 0x000fe20000400000 */
[----:B------:R-:W-:Y:S02]  /*0730*/  PRMT R0, R3, 0x7632, R0 ;  /* 0x0000763203007816 */ /* 0x000fe40000000000 */
[C---:B------:R-:W-:Y:S01]  /*0740*/  PRMT R3, R9.reuse, 0x7632, R3 ;  /* 0x0000763209037816 */ /* 0x040fe20000000003 */
[----:B------:R-:W-:Y:S01]  /*0750*/  FFMA R30, R30, 0.044714998453855514526, R5 ;  /* 0x3d3727131e1e7823 */ /* 0x000fe20000000005 */
[----:B------:R-:W-:Y:S02]  /*0760*/  IMAD.U32 R9, R9, 0x10000, RZ ;  /* 0x0001000009097824 */ /* 0x000fe400078e00ff */
[----:B------:R-:W-:Y:S01]  /*0770*/  IMAD.U32 R0, R0, 0x10000, RZ ;  /* 0x0001000000007824 */ /* 0x000fe200078e00ff */
[----:B------:R-:W-:Y:S01]  /*0780*/  FMUL R2, R30, 0.79788458347320556641 ;  /* 0x3f4c422a1e027820 */ /* 0x000fe20000400000 */
[----:B------:R-:W-:Y:S01]  /*0790*/  IMAD.U32 R3, R3, 0x10000, RZ ;  /* 0x0001000003037824 */ /* 0x000fe200078e00ff */
[----:B------:R-:W-:-:S02]  /*07a0*/  FFMA R6, R6, R27, R9 ;  /* 0x0000001b06067223 */ /* 0x000fc40000000009 */
[----:B------:R-:W-:Y:S01]  /*07b0*/  FADD.FTZ R29, |R2|, -RZ ;  /* 0x800000ff021d7221 */ /* 0x000fe20000010200 */
[----:B------:R-:W-:Y:S01]  /*07c0*/  FFMA R7, R0, R7, R3 ;  /* 0x0000000700077223 */ /* 0x000fe20000000003 */
[----:B------:R-:W-:-:S03]  /*07d0*/  FMUL R3, R6, R6 ;  /* 0x0000000606037220 */ /* 0x000fc60000400000 */
[----:B------:R-:W-:Y:S01]  /*07e0*/  FSETP.GE.AND P1, PT, R29, 0.60000002384185791016, PT ;  /* 0x3f19999a1d00780b */ /* 0x000fe20003f26000 */
[----:B------:R-:W-:Y:S01]  /*07f0*/  FMUL R28, R7, R7 ;  /* 0x00000007071c7220 */ /* 0x000fe20000400000 */
[----:B------:R-:W-:-:S03]  /*0800*/  FMUL R3, R6, R3 ;  /* 0x0000000306037220 */ /* 0x000fc60000400000 */
[----:B------:R-:W-:Y:S01]  /*0810*/  FMUL R28, R7, R28 ;  /* 0x0000001c071c7220 */ /* 0x000fe20000400000 */
[----:B------:R-:W-:-:S07]  /*0820*/  FFMA R3, R3, 0.044714998453855514526, R6 ;  /* 0x3d37271303037823 */ /* 0x000fce0000000006 */
        /* <DEDUP_REMOVED lines=11> */
.L_x_4:
[----:B------:R-:W-:Y:S01]  /*08e0*/  IMAD.MOV.U32 R0, RZ, RZ, 0x3c80f082 ;  /* 0x3c80f082ff007424 */ /* 0x000fe200078e00ff */
[----:B------:R-:W-:-:S04]  /*08f0*/  FMUL R9, R2, R2 ;  /* 0x0000000202097220 */ /* 0x000fc80000400000 */
[----:B------:R-:W-:-:S04]  /*0900*/  FFMA.FTZ R0, R9, R0, -0.052303962409496307373 ;  /* 0xbd563cae09007423 */ /* 0x000fc80000010000 */
[----:B------:R-:W-:-:S04]  /*0910*/  FFMA.FTZ R0, R9, R0, 0.1331529766321182251 ;  /* 0x3e08594109007423 */ /* 0x000fc80000010000 */
[----:B------:R-:W-:-:S04]  /*0920*/  FFMA.FTZ R0, R9, R0, -0.33332768082618713379 ;  /* 0xbeaaa9ed09007423 */ /* 0x000fc80000010000 */
[----:B------:R-:W-:-:S04]  /*0930*/  FFMA.FTZ R9, R9, R0, RZ ;  /* 0x0000000009097223 */ /* 0x000fc800000100ff */
[----:B------:R-:W-:Y:S02]  /*0940*/  FFMA.FTZ R2, R2, R9, R2 ;  /* 0x0000000902027223 */ /* 0x000fe40000010002 */
.L_x_5:
[----:B------:R-:W-:Y:S05]  /*0950*/  BSYNC B0 ;  /* 0x0000000000007941 */ /* 0x000fea0003800000 */
.L_x_3:
[----:B------:R-:W-:Y:S01]  /*0960*/  FMUL R3, R3, 0.79788458347320556641 ;  /* 0x3f4c422a03037820 */ /* 0x000fe20000400000 */
[----:B------:R-:W-:Y:S01]  /*0970*/  BSSY B0, `(.L_x_6) ;  /* 0x0000016000007945 */ /* 0x000fe20003800000 */
[----:B------:R-:W-:Y:S02]  /*0980*/  FFMA R28, R28, 0.044714998453855514526, R7 ;  /* 0x3d3727131c1c7823 */ /* 0x000fe40000000007 */
[----:B------:R-:W-:-:S05]  /*0990*/  FADD.FTZ R29, |R3|, -RZ ;  /* 0x800000ff031d7221 */ /* 0x000fca0000010200 */
[----:B------:R-:W-:-:S13]  /*09a0*/  FSETP.GE.AND P1, PT, R29, 0.60000002384185791016, PT ;  /* 0x3f19999a1d00780b */ /* 0x000fda0003f26000 */
        /* <DEDUP_REMOVED lines=11> */
.L_x_7:
[----:B------:R-:W-:Y:S01]  /*0a60*/  IMAD.MOV.U32 R0, RZ, RZ, 0x3c80f082 ;  /* 0x3c80f082ff007424 */ /* 0x000fe200078e00ff */
[----:B------:R-:W-:-:S04]  /*0a70*/  FMUL R9, R3, R3 ;  /* 0x0000000303097220 */ /* 0x000fc80000400000 */
[----:B------:R-:W-:-:S04]  /*0a80*/  FFMA.FTZ R0, R9, R0, -0.052303962409496307373 ;  /* 0xbd563cae09007423 */ /* 0x000fc80000010000 */
[----:B------:R-:W-:-:S04]  /*0a90*/  FFMA.FTZ R0, R9, R0, 0.1331529766321182251 ;  /* 0x3e08594109007423 */ /* 0x000fc80000010000 */
[----:B------:R-:W-:-:S04]  /*0aa0*/  FFMA.FTZ R0, R9, R0, -0.33332768082618713379 ;  /* 0xbeaaa9ed09007423 */ /* 0x000fc80000010000 */
[----:B------:R-:W-:-:S04]  /*0ab0*/  FFMA.FTZ R0, R9, R0, RZ ;  /* 0x0000000009007223 */ /* 0x000fc800000100ff */
[----:B------:R-:W-:Y:S02]  /*0ac0*/  FFMA.FTZ R30, R3, R0, R3 ;  /* 0x00000000031e7223 */ /* 0x000fe40000010003 */
.L_x_8:
[----:B------:R-:W-:Y:S05]  /*0ad0*/  BSYNC B0 ;  /* 0x0000000000007941 */ /* 0x000fea0003800000 */
.L_x_6:
[----:B------:R-:W-:Y:S01]  /*0ae0*/  FMUL R31, R28, 0.79788458347320556641 ;  /* 0x3f4c422a1c1f7820 */ /* 0x000fe20000400000 */
[----:B------:R-:W-:Y:S01]  /*0af0*/  BSSY B0, `(.L_x_9) ;  /* 0x000001a000007945 */ /* 0x000fe20003800000 */
[----:B------:R-:W-:Y:S01]  /*0b00*/  SHF.R.S32.HI R3, RZ, 0x1f, R16 ;  /* 0x0000001fff037819 */ /* 0x000fe20000011410 */
[----:B------:R-:W-:Y:S01]  /*0b10*/  FMUL R9, R5, 0.5 ;  /* 0x3f00000005097820 */ /* 0x000fe20000400000 */
[----:B------:R-:W-:Y:S01]  /*0b20*/  FADD.FTZ R34, |R31|, -RZ ;  /* 0x800000ff1f227221 */ /* 0x000fe20000010200 */
[----:B------:R-:W-:Y:S01]  /*0b30*/  FMUL R27, R4, 0.5 ;  /* 0x3f000000041b7820 */ /* 0x000fe20000400000 */
[----:B------:R-:W-:Y:S01]  /*0b40*/  FMUL R29, R7, 0.5 ;  /* 0x3f000000071d7820 */ /* 0x000fe20000400000 */
[----:B------:R-:W-:Y:S02]  /*0b50*/  FMUL R28, R6, 0.5 ;  /* 0x3f000000061c7820 */ /* 0x000fe40000400000 */
        /* <DEDUP_REMOVED lines=12> */
.L_x_10:
[----:B------:R-:W-:Y:S01]  /*0c20*/  IMAD.MOV.U32 R0, RZ, RZ, 0x3c80f082 ;  /* 0x3c80f082ff007424 */ /* 0x000fe200078e00ff */
[----:B------:R-:W-:-:S04]  /*0c30*/  FMUL R33, R31, R31 ;  /* 0x0000001f1f217220 */ /* 0x000fc80000400000 */
[----:B------:R-:W-:-:S04]  /*0c40*/  FFMA.FTZ R0, R33, R0, -0.052303962409496307373 ;  /* 0xbd563cae21007423 */ /* 0x000fc80000010000 */
[----:B------:R-:W-:-:S04]  /*0c50*/  FFMA.FTZ R0, R33, R0, 0.1331529766321182251 ;  /* 0x3e08594121007423 */ /* 0x000fc80000010000 */
[----:B------:R-:W-:-:S04]  /*0c60*/  FFMA.FTZ R0, R33, R0, -0.33332768082618713379 ;  /* 0xbeaaa9ed21007423 */ /* 0x000fc80000010000 */
[----:B------:R-:W-:-:S04]  /*0c70*/  FFMA.FTZ R0, R33, R0, RZ ;  /* 0x0000000021007223 */ /* 0x000fc800000100ff */
[----:B------:R-:W-:Y:S02]  /*0c80*/  FFMA.FTZ R31, R0, R31, R31 ;  /* 0x0000001f001f7223 */ /* 0x000fe4000001001f */
.L_x_11:
[----:B------:R-:W-:Y:S05]  /*0c90*/  BSYNC B0 ;  /* 0x0000000000007941 */ /* 0x000fea0003800000 */
.L_x_9:
[----:B------:R-:W-:Y:S01]  /*0ca0*/  FADD R0, R31, 1 ;  /* 0x3f8000001f007421 */ /* 0x000fe20000000000 */
[----:B------:R-:W-:Y:S01]  /*0cb0*/  PLOP3.LUT P3, PT, PT, PT, UP0, 0x80, 0x0 ;  /* 0x000000000000781c */ /* 0x000fe20003f6f008 */
[----:B------:R-:W-:Y:S01]  /*0cc0*/  FADD R8, R8, 1 ;  /* 0x3f80000008087421 */ /* 0x000fe20000000000 */
[----:B------:R-:W-:Y:S01]  /*0cd0*/  PLOP3.LUT P1, PT, PT, PT, UP0, 0x80, 0x0 ;  /* 0x000000000000781c */ /* 0x000fe20003f2f008 */
[----:B------:R-:W-:Y:S01]  /*0ce0*/  FMUL R29, R0, R29 ;  /* 0x0000001d001d7220 */ /* 0x000fe20000400000 */
[----:B------:R-:W-:Y:S01]  /*0cf0*/  FADD R0, R2, 1 ;  /* 0x3f80000002007421 */ /* 0x000fe20000000000 */
[----:B------:R-:W-:Y:S01]  /*0d00*/  LEA R2, P1, R16, c[0x0][0x188], 0x2 ;  /* 0x0000620010027a11 */ /* 0x000fe200078210ff */
[----:B------:R-:W-:Y:S01]  /*0d10*/  FMUL R8, R8, R27 ;  /* 0x0000001b08087220 */ /* 0x000fe20000400000 */
[----:B------:R-:W-:Y:S01]  /*0d20*/  PLOP3.LUT P5, PT, PT, PT, UP0, 0x80, 0x0 ;  /* 0x000000000000781c */ /* 0x000fe20003faf008 */
[----:B------:R-:W-:Y:S01]  /*0d30*/  FMUL R0, R0, R9 ;  /* 0x0000000900007220 */ /* 0x000fe20000400000 */
[----:B------:R-:W-:Y:S01]  /*0d40*/  LEA.HI.X R3, R16, c[0x0][0x18c], R3, 0x2, P1 ;  /* 0x0000630010037a11 */ /* 0x000fe200008f1403 */
[----:B------:R-:W-:Y:S01]  /*0d50*/  FADD R31, R30, 1 ;  /* 0x3f8000001e1f7421 */ /* 0x000fe20000000000 */
[----:B------:R-:W-:-:S02]  /*0d60*/  PLOP3.LUT P2, PT, PT, PT, UP0, 0x80, 0x0 ;  /* 0x000000000000781c */ /* 0x000fc40003f4f008 */
[----:B------:R-:W-:Y:S01]  /*0d70*/  FSETP.GEU.AND P1, PT, R25, R0, PT ;  /* 0x000000001900720b */ /* 0x000fe20003f2e000 */
[----:B------:R0:W-:Y:S01]  /*0d80*/  @!P3 STG.E.128 [R2.64], R4 ;  /* 0x000000040200b986 */ /* 0x0001e2000c101d0c */
[----:B------:R-:W-:Y:S01]  /*0d90*/  FSETP.GEU.AND P3, PT, R19, R8, PT ;  /* 0x000000081300720b */ /* 0x000fe20003f6e000 */
[----:B------:R-:W-:Y:S01]  /*0da0*/  FMUL R28, R31, R28 ;  /* 0x0000001c1f1c7220 */ /* 0x000fe20000400000 */
[C---:B------:R-:W-:Y:S02]  /*0db0*/  FSEL R30, R25.reuse, R0, !P1 ;  /* 0x00000000191e7208 */ /* 0x040fe40004800000 */
[----:B------:R-:W-:Y:S02]  /*0dc0*/  FSETP.NAN.AND P6, PT, R25, R25, PT ;  /* 0x000000191900720b */ /* 0x000fe40003fc8000 */
[----:B------:R-:W-:Y:S02]  /*0dd0*/  PLOP3.LUT P1, PT, PT, PT, UP0, 0x80, 0x0 ;  /* 0x000000000000781c */ /* 0x000fe40003f2f008 */
[----:B------:R-:W-:-:S02]  /*0de0*/  FSEL R16, R19, R8, !P3 ;  /* 0x0000000813107208 */ /* 0x000fc40005800000 */
[----:B------:R-:W-:Y:S02]  /*0df0*/  FSETP.NAN.AND P4, PT, R19, R19, PT ;  /* 0x000000131300720b */ /* 0x000fe40003f88000 */
[----:B------:R-:W-:Y:S02]  /*0e00*/  PLOP3.LUT P3, PT, PT, PT, UP0, 0x80, 0x0 ;  /* 0x000000000000781c */ /* 0x000fe40003f6f008 */
[----:B------:R-:W-:Y:S02]  /*0e10*/  @!P5 FSEL R25, R25, R30, P6 ;  /* 0x0000001e1919d208 */ /* 0x000fe40003000000 */
[----:B------:R-:W-:Y:S02]  /*0e20*/  @!P2 FSEL R19, R19, R16, P4 ;  /* 0x000000101313a208 */ /* 0x000fe40002000000 */
[----:B------:R-:W-:Y:S02]  /*0e30*/  FSETP.GEU.AND P5, PT, R21, R28, PT ;  /* 0x0000001c1500720b */ /* 0x000fe40003fae000 */
[----:B------:R-:W-:-:S02]  /*0e40*/  FSETP.GEU.AND P2, PT, R20, R29, PT ;  /* 0x0000001d1400720b */ /* 0x000fc40003f4e000 */
[C---:B------:R-:W-:Y:S02]  /*0e50*/  FSETP.NAN.AND P6, PT, R21.reuse, R21, PT ;  /* 0x000000151500720b */ /* 0x040fe40003fc8000 */
[C---:B0-----:R-:W-:Y:S02]  /*0e60*/  FSEL R2, R21.reuse, R28, !P5 ;  /* 0x0000001c15027208 */ /* 0x041fe40006800000 */
[C---:B------:R-:W-:Y:S02]  /*0e70*/  FSEL R3, R20.reuse, R29, !P2 ;  /* 0x0000001d14037208 */ /* 0x040fe40005000000 */
[----:B------:R-:W-:Y:S02]  /*0e80*/  PLOP3.LUT P2, PT, PT, PT, UP0, 0x80, 0x0 ;  /* 0x000000000000781c */ /* 0x000fe40003f4f008 */
[----:B------:R-:W-:Y:S02]  /*0e90*/  FSETP.NAN.AND P4, PT, R20, R20, PT ;  /* 0x000000141400720b */ /* 0x000fe40003f88000 */
[----:B------:R-:W-:-:S02]  /*0ea0*/  @!P1 FSEL R21, R21, R2, P6 ;  /* 0x0000000215159208 */ /* 0x000fc40003000000 */
[----:B------:R-:W-:Y:S02]  /*0eb0*/  PLOP3.LUT P1, PT, PT, PT, UP0, 0x80, 0x0 ;  /* 0x000000000000781c */ /* 0x000fe40003f2f008 */
[C---:B------:R-:W-:Y:S02]  /*0ec0*/  FSETP.GT.AND P5, PT, R23.reuse, R0, PT ;  /* 0x000000001700720b */ /* 0x040fe40003fa4000 */
[----:B------:R-:W-:Y:S02]  /*0ed0*/  @!P3 FSEL R20, R20, R3, P4 ;  /* 0x000000031414b208 */ /* 0x000fe40002000000 */
[----:B------:R-:W-:Y:S02]  /*0ee0*/  FSETP.GT.AND P4, PT, R18, R28, PT ;  /* 0x0000001c1200720b */ /* 0x000fe40003f84000 */
[C---:B------:R-:W-:Y:S02]  /*0ef0*/  FSETP.NAN.AND P3, PT, R23.reuse, R23, PT ;  /* 0x000000171700720b */ /* 0x040fe40003f68000 */
[----:B------:R-:W-:-:S02]  /*0f00*/  FSEL R0, R23, R0, P5 ;  /* 0x0000000017007208 */ /* 0x000fc40002800000 */
[C---:B------:R-:W-:Y:S02]  /*0f10*/  FSEL R3, R18.reuse, R28, P4 ;  /* 0x0000001c12037208 */ /* 0x040fe40002000000 */
[----:B------:R-:W-:Y:S02]  /*0f20*/  PLOP3.LUT P4, PT, PT, PT, UP0, 0x80, 0x0 ;  /* 0x000000000000781c */ /* 0x000fe40003f8f008 */
[----:B------:R-:W-:Y:S02]  /*0f30*/  PLOP3.LUT P5, PT, PT, PT, UP0, 0x80, 0x0 ;  /* 0x000000000000781c */ /* 0x000fe40003faf008 */
[----:B------:R-:W-:Y:S02]  /*0f40*/  FSETP.NAN.AND P6, PT, R18, R18, PT ;  /* 0x000000121200720b */ /* 0x000fe40003fc8000 */
[----:B------:R-:W-:Y:S01]  /*0f50*/  @!P2 FSEL R23, R23, R0, P3 ;  /* 0x000000001717a208 */ /* 0x000fe20001800000 */
[----:B------:R-:W-:Y:S01]  /*0f60*/  IMAD.MOV.U32 R0, RZ, RZ, R19 ;  /* 0x000000ffff007224 */ /* 0x000fe200078e0013 */
[----:B------:R-:W-:-:S02]  /*0f70*/  FSETP.GT.AND P3, PT, R24, R8, PT ;  /* 0x000000081800720b */ /* 0x000fc40003f64000 */
[----:B------:R-:W-:Y:S02]  /*0f80*/  FSETP.GT.AND P2, PT, R22, R29, PT ;  /* 0x0000001d1600720b */ /* 0x000fe40003f44000 */
[----:B------:R-:W-:Y:S02]  /*0f90*/  @!P1 FSEL R18, R18, R3, P6 ;  /* 0x0000000312129208 */ /* 0x000fe40003000000 */
[----:B------:R-:W-:Y:S02]  /*0fa0*/  FSEL R3, R24, R8, P3 ;  /* 0x0000000818037208 */ /* 0x000fe40001800000 */
[----:B------:R-:W-:Y:S01]  /*0fb0*/  FSEL R29, R22, R29, P2 ;  /* 0x0000001d161d7208 */ /* 0x000fe20001000000 */
[----:B------:R-:W-:Y:S01]  /*0fc0*/  IMAD.MOV.U32 R27, RZ, RZ, R18 ;  /* 0x000000ffff1b7224 */ /* 0x000fe200078e0012 */
[----:B------:R-:W-:Y:S02]  /*0fd0*/  IADD3 R12, P3, R12, 0x1000, RZ ;  /* 0x000010000c0c7810 */ /* 0x000fe40007f7e0ff */
[----:B------:R-:W-:-:S02]  /*0fe0*/  IADD3 R14, P6, R14, 0x1000, RZ ;  /* 0x000010000e0e7810 */ /* 0x000fc40007fde0ff */
[----:B------:R-:W-:Y:S01]  /*0ff0*/  FSETP.NAN.AND P1, PT, R22, R22, PT ;  /* 0x000000161600720b */ /* 0x000fe20003f28000 */
[----:B------:R-:W-:Y:S01]  /*1000*/  IMAD.X R13, RZ, RZ, R13, P3 ;  /* 0x000000ffff0d7224 */ /* 0x000fe200018e060d */
[----:B------:R-:W-:Y:S01]  /*1010*/  FSETP.NAN.AND P2, PT, R24, R24, PT ;  /* 0x000000181800720b */ /* 0x000fe20003f48000 */
[----:B------:R-:W-:Y:S01]  /*1020*/  IMAD.X R15, RZ, RZ, R15, P6 ;  /* 0x000000ffff0f7224 */ /* 0x000fe200030e060f */
[----:B------:R-:W-:Y:S02]  /*1030*/  @!P4 FSEL R22, R22, R29, P1 ;  /* 0x0000001d1616c208 */ /* 0x000fe40000800000 */
[----:B------:R-:W-:Y:S01]  /*1040*/  @!P5 FSEL R24, R24, R3, P2 ;  /* 0x000000031818d208 */ /* 0x000fe20001000000 */
[----:B------:R-:W-:Y:S05]  /*1050*/  @!P0 BRA `(.L_x_12) ;  /* 0xfffff30000008947 */ /* 0x000fea000383ffff */
[C---:B------:R-:W-:Y:S01]  /*1060*/  FSETP.NAN.AND P0, PT, R0.reuse, R0, PT ;  /* 0x000000000000720b */ /* 0x040fe20003f08000 */
[----:B------:R-:W0:Y:S01]  /*1070*/  S2R R8, SR_TID.X ;  /* 0x0000000000087919 */ /* 0x000e220000002100 */
[CC--:B------:R-:W-:Y:S01]  /*1080*/  FSETP.GEU.AND P1, PT, R0.reuse, R25.reuse, PT ;  /* 0x000000190000720b */ /* 0x0c0fe20003f2e000 */
[----:B------:R-:W-:Y:S01]  /*1090*/  USHF.R.S32.HI UR5, URZ, 0x1f, UR6 ;  /* 0x0000001f3f057899 */ /* 0x000fe20008011406 */
[C---:B------:R-:W-:Y:S01]  /*10a0*/  FSEL R25, R0.reuse, R25, P0 ;  /* 0x0000001900197208 */ /* 0x040fe20000000000 */
[----:B------:R-:W-:Y:S01]  /*10b0*/  USHF.L.U32 UR4, UR6, 0x1, URZ ;  /* 0x0000000106047899 */ /* 0x000fe2000800063f */
[----:B------:R-:W-:Y:S01]  /*10c0*/  IMAD.MOV.U32 R11, RZ, RZ, 0x3f800000 ;  /* 0x3f800000ff0b7424 */ /* 0x000fe200078e00ff */
[----:B------:R-:W-:Y:S01]  /*10d0*/  ULDC.64 UR8, c[0x0][0x190] ;  /* 0x0000640000087ab9 */ /* 0x000fe20000000a00 */
[----:B------:R-:W-:Y:S01]  /*10e0*/  FSEL R0, R0, R25, !P1 ;  /* 0x0000001900007208 */ /* 0x000fe20004800000 */
[----:B------:R-:W-:-:S02]  /*10f0*/  ULDC.64 UR10, c[0x0][0x198] ;  /* 0x00006600000a7ab9 */ /* 0x000fc40000000a00 */
[----:B------:R-:W-:Y:S01]  /*1100*/  USHF.L.U64.HI UR5, UR6, 0x1, UR5 ;  /* 0x0000000106057899 */ /* 0x000fe20008010205 */
[C---:B------:R-:W-:Y:S01]  /*1110*/  FSETP.GEU.AND P1, PT, R0.reuse, R21, PT ;  /* 0x000000150000720b */ /* 0x040fe20003f2e000 */
[----:B------:R-:W-:Y:S01]  /*1120*/  UIADD3 UR6, UP1, UR4, UR8, URZ ;  /* 0x0000000804067290 */ /* 0x000fe2000ff3e03f */
[----:B------:R-:W-:Y:S01]  /*1130*/  FSETP.NAN.AND P0, PT, R0, R0, PT ;  /* 0x000000000000720b */ /* 0x000fe20003f08000 */
[----:B------:R-:W-:Y:S02]  /*1140*/  UIADD3 UR4, UP2, UR4, UR10, URZ ;  /* 0x0000000a04047290 */ /* 0x000fe4000ff5e03f */
[----:B------:R-:W-:Y:S02]  /*1150*/  UIADD3.X UR7, UR5, UR9, URZ, UP1, !UPT ;  /* 0x0000000905077290 */ /* 0x000fe40008ffe43f */
[----:B------:R-:W-:-:S06]  /*1160*/  UIADD3.X UR5, UR5, UR11, URZ, UP2, !UPT ;  /* 0x0000000b05057290 */ /* 0x000fcc00097fe43f */
[----:B------:R-:W-:Y:S02]  /*1170*/  @P1 FSEL R0, R0, R21, P0 ;  /* 0x0000001500001208 */ /* 0x000fe40000000000 */
[----:B0-----:R-:W-:Y:S02]  /*1180*/  SHF.R.U32.HI R2, RZ, 0x3, R8 ;  /* 0x00000003ff027819 */ /* 0x001fe40000011608 */
[C---:B------:R-:W-:Y:S02]  /*1190*/  FSETP.GEU.AND P1, PT, R0.reuse, R20, PT ;  /* 0x000000140000720b */ /* 0x040fe40003f2e000 */
[----:B------:R-:W-:Y:S02]  /*11a0*/  FSETP.NAN.AND P0, PT, R0, R0, PT ;  /* 0x000000000000720b */ /* 0x000fe40003f08000 */
[----:B------:R-:W-:-:S09]  /*11b0*/  ISETP.GE.AND P2, PT, R8, 0x10, PT ;  /* 0x000000100800780c */ /* 0x000fd20003f46270 */
[----:B------:R-:W-:-:S04]  /*11c0*/  @P1 FSEL R0, R0, R20, P0 ;  /* 0x0000001400001208 */ /* 0x000fc80000000000 */
[C---:B------:R-:W-:Y:S01]  /*11d0*/  FSETP.NAN.AND P0, PT, R0.reuse, R0, PT ;  /* 0x000000000000720b */ /* 0x040fe20003f08000 */
[----:B------:R-:W0:Y:S02]  /*11e0*/  SHFL.BFLY PT, R3, R0, 0x10, 0x1f ;  /* 0x0e001f0000037f89 */ /* 0x000e2400000e0000 */
[----:B0-----:R-:W-:-:S10]  /*11f0*/  FSETP.GEU.AND P1, PT, R0, R3, PT ;  /* 0x000000030000720b */ /* 0x001fd40003f2e000 */
[----:B------:R-:W-:-:S04]  /*1200*/  @!P0 FSEL R0, R0, R3, !P1 ;  /* 0x0000000300008208 */ /* 0x000fc80004800000 */
[C---:B------:R-:W-:Y:S01]  /*1210*/  FSETP.NAN.AND P0, PT, R0.reuse, R0, PT ;  /* 0x000000000000720b */ /* 0x040fe20003f08000 */
[----:B------:R-:W0:Y:S02]  /*1220*/  SHFL.BFLY PT, R3, R0, 0x8, 0x1f ;  /* 0x0d001f0000037f89 */ /* 0x000e2400000e0000 */
[----:B0-----:R-:W-:-:S13]  /*1230*/  FSETP.GEU.AND P1, PT, R0, R3, PT ;  /* 0x000000030000720b */ /* 0x001fda0003f2e000 */
[----:B------:R-:W-:-:S04]  /*1240*/  @P1 FSEL R0, R0, R3, P0 ;  /* 0x0000000300001208 */ /* 0x000fc80000000000 */
[C---:B------:R-:W-:Y:S01]  /*1250*/  FSETP.NAN.AND P0, PT, R0.reuse, R0, PT ;  /* 0x000000000000720b */ /* 0x040fe20003f08000 */
[----:B------:R-:W0:Y:S02]  /*1260*/  SHFL.BFLY PT, R3, R0, 0x4, 0x1f ;  /* 0x0c801f0000037f89 */ /* 0x000e2400000e0000 */
[----:B0-----:R-:W-:-:S13]  /*1270*/  FSETP.GEU.AND P1, PT, R0, R3, PT ;  /* 0x000000030000720b */ /* 0x001fda0003f2e000 */
[----:B------:R-:W-:-:S04]  /*1280*/  @P1 FSEL R0, R0, R3, P0 ;  /* 0x0000000300001208 */ /* 0x000fc80000000000 */
[C---:B------:R-:W-:Y:S01]  /*1290*/  FSETP.NAN.AND P0, PT, R0.reuse, R0, PT ;  /* 0x000000000000720b */ /* 0x040fe20003f08000 */
[----:B------:R-:W0:Y:S02]  /*12a0*/  SHFL.BFLY PT, R3, R0, 0x2, 0x1f ;  /* 0x0c401f0000037f89 */ /* 0x000e2400000e0000 */
[----:B0-----:R-:W-:-:S13]  /*12b0*/  FSETP.GEU.AND P1, PT, R0, R3, PT ;  /* 0x000000030000720b */ /* 0x001fda0003f2e000 */
[----:B------:R-:W-:Y:S02]  /*12c0*/  @P1 FSEL R0, R0, R3, P0 ;  /* 0x0000000300001208 */ /* 0x000fe40000000000 */
[C---:B------:R-:W-:Y:S02]  /*12d0*/  FSETP.NAN.AND P1, PT, R24.reuse, R24, PT ;  /* 0x000000181800720b */ /* 0x040fe40003f28000 */
[CC--:B------:R-:W-:Y:S01]  /*12e0*/  FSETP.GT.AND P0, PT, R24.reuse, R23.reuse, PT ;  /* 0x000000171800720b */ /* 0x0c0fe20003f04000 */
[----:B------:R-:W0:Y:S01]  /*12f0*/  SHFL.BFLY PT, R3, R0, 0x1, 0x1f ;  /* 0x0c201f0000037f89 */ /* 0x000e2200000e0000 */
[----:B------:R-:W-:-:S04]  /*1300*/  FSEL R23, R24, R23, P1 ;  /* 0x0000001718177208 */ /* 0x000fc80000800000 */
[----:B------:R-:W-:-:S04]  /*1310*/  FSEL R24, R24, R23, P0 ;  /* 0x0000001718187208 */ /* 0x000fc80000000000 */
[C---:B------:R-:W-:Y:S02]  /*1320*/  FSETP.GT.AND P0, PT, R24.reuse, R27, PT ;  /* 0x0000001b1800720b */ /* 0x040fe40003f04000 */
[----:B------:R-:W-:-:S11]  /*1330*/  FSETP.NAN.AND P1, PT, R24, R24, PT ;  /* 0x000000181800720b */ /* 0x000fd60003f28000 */
[----:B------:R-:W-:Y:S02]  /*1340*/  @!P0 FSEL R24, R24, R27, P1 ;  /* 0x0000001b18188208 */ /* 0x000fe40000800000 */
[----:B0-----:R-:W-:Y:S02]  /*1350*/  FSETP.GEU.AND P4, PT, R0, R3, PT ;  /* 0x000000030000720b */ /* 0x001fe40003f8e000 */
[----:B------:R-:W-:Y:S02]  /*1360*/  LOP3.LUT P1, RZ, R8, 0x1f, RZ, 0xc0, !PT ;  /* 0x0000001f08ff7812 */ /* 0x000fe4000782c0ff */
[----:B------:R-:W-:Y:S02]  /*1370*/  FSETP.NAN.AND P0, PT, R0, R0, PT ;  /* 0x000000000000720b */ /* 0x000fe40003f08000 */
[----:B------:R-:W-:-:S07]  /*1380*/  FSETP.GT.AND P3, PT, R24, R22, PT ;  /* 0x000000161800720b */ /* 0x000fce0003f64000 */
[----:B------:R-:W-:Y:S02]  /*1390*/  @P4 SEL R0, R0, R3, P0 ;  /* 0x0000000300004207 */ /* 0x000fe40000000000 */
[----:B------:R-:W-:Y:S02]  /*13a0*/  LOP3.LUT R3, R2, 0x3c, RZ, 0xc0, !PT ;  /* 0x0000003c02037812 */ /* 0x000fe400078ec0ff */
[----:B------:R-:W-:-:S03]  /*13b0*/  FSETP.NAN.AND P0, PT, R24, R24, PT ;  /* 0x000000181800720b */ /* 0x000fc60003f08000 */
[----:B------:R-:W-:Y:S01]  /*13c0*/  @!P1 STS [R3], R0 ;  /* 0x0000000003009388 */ /* 0x000fe20000000800 */
[----:B------:R-:W-:-:S03]  /*13d0*/  @!P3 FSEL R24, R24, R22, P0 ;  /* 0x000000161818b208 */ /* 0x000fc60000000000 */
[----:B------:R-:W-:Y:S01]  /*13e0*/  BAR.SYNC.DEFER_BLOCKING 0x0 ;  /* 0x0000000000007b1d */ /* 0x000fe20000010000 */
[----:B------:R-:W-:-:S05]  /*13f0*/  FSETP.NAN.AND P3, PT, R24, R24, PT ;  /* 0x000000181800720b */ /* 0x000fca0003f68000 */
[----:B------:R-:W0:Y:S04]  /*1400*/  SHFL.BFLY PT, R5, R24, 0x10, 0x1f ;  /* 0x0e001f0018057f89 */ /* 0x000e2800000e0000 */
[----:B------:R-:W-:Y:S01]  /*1410*/  @!P2 LDS R4, [R8.X4] ;  /* 0x000000000804a984 */ /* 0x000fe20000004800 */
[----:B0-----:R-:W-:-:S04]  /*1420*/  FSETP.GT.AND P0, PT, R24, R5, PT ;  /* 0x000000051800720b */ /* 0x001fc80003f04000 */
[----:B------:R-:W-:-:S05]  /*1430*/  @!P3 FSEL R24, R24, R5, P0 ;  /* 0x000000051818b208 */ /* 0x000fca0000000000 */
[----:B------:R-:W0:Y:S02]  /*1440*/  SHFL.BFLY PT, R7, R24, 0x8, 0x1f ;  /* 0x0d001f0018077f89 */ /* 0x000e2400000e0000 */
[----:B0-----:R-:W-:Y:S02]  /*1450*/  FSETP.GT.AND P3, PT, R24, R7, PT ;  /* 0x000000071800720b */ /* 0x001fe40003f64000 */
[----:B------:R-:W0:Y:S01]  /*1460*/  SHFL.BFLY PT, R5, R4, 0x8, 0x1f ;  /* 0x0d001f0004057f89 */ /* 0x000e2200000e0000 */
[C---:B------:R-:W-:Y:S02]  /*1470*/  FSETP.NAN.AND P0, PT, R4.reuse, R4, PT ;  /* 0x000000040400720b */ /* 0x040fe40003f08000 */
[----:B0-----:R-:W-:-:S04]  /*1480*/  FSETP.GEU.AND P4, PT, R4, R5, PT ;  /* 0x000000050400720b */ /* 0x001fc80003f8e000 */
[----:B------:R-:W-:Y:S02]  /*1490*/  FSEL R5, R4, R5, !P4 ;  /* 0x0000000504057208 */ /* 0x000fe40006000000 */
[----:B------:R-:W-:Y:S02]  /*14a0*/  FSETP.NAN.AND P4, PT, R24, R24, PT ;  /* 0x000000181800720b */ /* 0x000fe40003f88000 */
[----:B------:R-:W-:Y:S01]  /*14b0*/  FSEL R5, R4, R5, P0 ;  /* 0x0000000504057208 */ /* 0x000fe20000000000 */
[----:B------:R-:W-:Y:S01]  /*14c0*/  IMAD.U32 R4, RZ, RZ, UR6 ;  /* 0x00000006ff047e24 */ /* 0x000fe2000f8e00ff */
[----:B------:R-:W-:Y:S02]  /*14d0*/  @!P3 FSEL R24, R24, R7, P4 ;  /* 0x000000071818b208 */ /* 0x000fe40002000000 */
[----:B------:R-:W-:Y:S01]  /*14e0*/  FSETP.NAN.AND P0, PT, R5, R5, PT ;  /* 0x000000050500720b */ /* 0x000fe20003f08000 */
[----:B------:R-:W0:Y:S01]  /*14f0*/  SHFL.BFLY PT, R0, R5, 0x4, 0x1f ;  /* 0x0c801f0005007f89 */ /* 0x000e2200000e0000 */
[----:B------:R-:W-:-:S03]  /*1500*/  FSETP.NAN.AND P4, PT, R24, R24, PT ;  /* 0x000000181800720b */ /* 0x000fc60003f88000 */
[----:B------:R-:W1:Y:S01]  /*1510*/  SHFL.BFLY PT, R7, R24, 0x4, 0x1f ;  /* 0x0c801f0018077f89 */ /* 0x000e6200000e0000 */
[----:B0-----:R-:W-:Y:S02]  /*1520*/  FSETP.GEU.AND P5, PT, R5, R0, PT ;  /* 0x000000000500720b */ /* 0x001fe40003fae000 */
[----:B-1----:R-:W-:-:S11]  /*1530*/  FSETP.GT.AND P3, PT, R24, R7, PT ;  /* 0x000000071800720b */ /* 0x002fd60003f64000 */
[----:B------:R-:W-:Y:S02]  /*1540*/  @P5 FSEL R5, R5, R0, P0 ;  /* 0x0000000005055208 */ /* 0x000fe40000000000 */
[----:B------:R-:W-:-:S03]  /*1550*/  @!P3 FSEL R24, R24, R7, P4 ;  /* 0x000000071818b208 */ /* 0x000fc60002000000 */
[----:B------:R-:W0:Y:S01]  /*1560*/  SHFL.BFLY PT, R0, R5, 0x2, 0x1f ;  /* 0x0c401f0005007f89 */ /* 0x000e2200000e0000 */
[C---:B------:R-:W-:Y:S02]  /*1570*/  FSETP.NAN.AND P0, PT, R5.reuse, R5, PT ;  /* 0x000000050500720b */ /* 0x040fe40003f08000 */
[C---:B------:R-:W-:Y:S01]  /*1580*/  FSETP.NAN.AND P4, PT, R24.reuse, R24, PT ;  /* 0x000000181800720b */ /* 0x040fe20003f88000 */
[----:B------:R-:W1:Y:S01]  /*1590*/  SHFL.BFLY PT, R7, R24, 0x2, 0x1f ;  /* 0x0c401f0018077f89 */ /* 0x000e6200000e0000 */
[----:B0-----:R-:W-:Y:S02]  /*15a0*/  FSETP.GEU.AND P5, PT, R5, R0, PT ;  /* 0x000000000500720b */ /* 0x001fe40003fae000 */
[----:B-1----:R-:W-:-:S11]  /*15b0*/  FSETP.GT.AND P3, PT, R24, R7, PT ;  /* 0x000000071800720b */ /* 0x002fd60003f64000 */
[----:B------:R-:W-:Y:S02]  /*15c0*/  @P5 FSEL R5, R5, R0, P0 ;  /* 0x0000000005055208 */ /* 0x000fe40000000000 */
[----:B------:R-:W-:Y:S02]  /*15d0*/  LOP3.LUT P0, RZ, R8, 0xf, RZ, 0xc0, !PT ;  /* 0x0000000f08ff7812 */ /* 0x000fe4000780c0ff */
[----:B------:R-:W-:Y:S01]  /*15e0*/  @!P3 FSEL R24, R24, R7, P4 ;  /* 0x000000071818b208 */ /* 0x000fe20002000000 */
[----:B------:R-:W0:Y:S01]  /*15f0*/  SHFL.BFLY PT, R0, R5, 0x1, 0x1f ;  /* 0x0c201f0005007f89 */ /* 0x000e2200000e0000 */
[----:B------:R-:W-:Y:S02]  /*1600*/  ISETP.LT.AND P0, PT, R8, 0x10, !P0 ;  /* 0x000000100800780c */ /* 0x000fe40004701270 */
[C---:B------:R-:W-:Y:S01]  /*1610*/  FSETP.NAN.AND P4, PT, R5.reuse, R5, PT ;  /* 0x000000050500720b */ /* 0x040fe20003f88000 */
[----:B------:R-:W1:Y:S01]  /*1620*/  SHFL.BFLY PT, R7, R24, 0x1, 0x1f ;  /* 0x0c201f0018077f89 */ /* 0x000e6200000e0000 */
[----:B0-----:R-:W-:-:S02]  /*1630*/  FSETP.GEU.AND P5, PT, R5, R0, PT ;  /* 0x000000000500720b */ /* 0x001fc40003fae000 */
[----:B-1----:R-:W-:-:S11]  /*1640*/  FSETP.GT.AND P3, PT, R24, R7, PT ;  /* 0x000000071800720b */ /* 0x002fd60003f64000 */
[----:B------:R-:W-:Y:S02]  /*1650*/  @P5 SEL R5, R5, R0, P4 ;  /* 0x0000000005055207 */ /* 0x000fe40002000000 */
[----:B------:R-:W-:-:S03]  /*1660*/  FSETP.NAN.AND P4, PT, R24, R24, PT ;  /* 0x000000181800720b */ /* 0x000fc60003f88000 */
[----:B------:R-:W-:Y:S01]  /*1670*/  @P0 STS [R8.X4], R5 ;  /* 0x0000000508000388 */ /* 0x000fe20000004800 */
[----:B------:R-:W-:-:S03]  /*1680*/  @!P3 SEL R24, R24, R7, P4 ;  /* 0x000000071818b207 */ /* 0x000fc60002000000 */
[----:B------:R-:W-:Y:S06]  /*1690*/  BAR.SYNC.DEFER_BLOCKING 0x0 ;  /* 0x0000000000007b1d */ /* 0x000fec0000010000 */
[----:B------:R-:W-:Y:S04]  /*16a0*/  LDS R0, [RZ] ;  /* 0x00000000ff007984 */ /* 0x000fe80000000800 */
[----:B------:R-:W-:Y:S06]  /*16b0*/  BAR.SYNC.DEFER_BLOCKING 0x0 ;  /* 0x0000000000007b1d */ /* 0x000fec0000010000 */
[----:B------:R-:W-:Y:S04]  /*16c0*/  @!P1 STS [R3], R24 ;  /* 0x0000001803009388 */ /* 0x000fe80000000800 */
[----:B------:R-:W-:Y:S06]  /*16d0*/  BAR.SYNC.DEFER_BLOCKING 0x0 ;  /* 0x0000000000007b1d */ /* 0x000fec0000010000 */
[----:B------:R-:W0:Y:S04]  /*16e0*/  @!P2 LDS R6, [R8.X4] ;  /* 0x000000000806a984 */ /* 0x000e280000004800 */
[----:B0-----:R-:W0:Y:S01]  /*16f0*/  SHFL.BFLY PT, R7, R6, 0x8, 0x1f ;  /* 0x0d001f0006077f89 */ /* 0x001e2200000e0000 */
[----:B------:R-:W-:-:S02]  /*1700*/  FSETP.NAN.AND P2, PT, R6, R6, PT ;  /* 0x000000060600720b */ /* 0x000fc40003f48000 */
[----:B0-----:R-:W-:-:S04]  /*1710*/  FSETP.GT.AND P1, PT, R6, R7, PT ;  /* 0x000000070600720b */ /* 0x001fc80003f24000 */
[----:B------:R-:W-:-:S04]  /*1720*/  FSEL R7, R6, R7, P1 ;  /* 0x0000000706077208 */ /* 0x000fc80000800000 */
[----:B------:R-:W-:Y:S01]  /*1730*/  FSEL R7, R6, R7, P2 ;  /* 0x0000000706077208 */ /* 0x000fe20001000000 */
[----:B------:R-:W-:-:S03]  /*1740*/  IMAD.U32 R6, RZ, RZ, UR4 ;  /* 0x00000004ff067e24 */ /* 0x000fc6000f8e00ff */
[C---:B------:R-:W-:Y:S01]  /*1750*/  FSETP.NAN.AND P2, PT, R7.reuse, R7, PT ;  /* 0x000000070700720b */ /* 0x040fe20003f48000 */
[----:B------:R-:W0:Y:S02]  /*1760*/  SHFL.BFLY PT, R2, R7, 0x4, 0x1f ;  /* 0x0c801f0007027f89 */ /* 0x000e2400000e0000 */
[----:B0-----:R-:W-:-:S13]  /*1770*/  FSETP.GT.AND P1, PT, R7, R2, PT ;  /* 0x000000020700720b */ /* 0x001fda0003f24000 */
[----:B------:R-:W-:-:S04]  /*1780*/  @!P1 FSEL R7, R7, R2, P2 ;  /* 0x0000000207079208 */ /* 0x000fc80001000000 */
[C---:B------:R-:W-:Y:S01]  /*1790*/  FSETP.NAN.AND P2, PT, R7.reuse, R7, PT ;  /* 0x000000070700720b */ /* 0x040fe20003f48000 */
[----:B------:R-:W0:Y:S02]  /*17a0*/  SHFL.BFLY PT, R2, R7, 0x2, 0x1f ;  /* 0x0c401f0007027f89 */ /* 0x000e2400000e0000 */
[----:B0-----:R-:W-:-:S13]  /*17b0*/  FSETP.GT.AND P1, PT, R7, R2, PT ;  /* 0x000000020700720b */ /* 0x001fda0003f24000 */
[----:B------:R-:W-:-:S04]  /*17c0*/  @!P1 FSEL R7, R7, R2, P2 ;  /* 0x0000000207079208 */ /* 0x000fc80001000000 */
[C---:B------:R-:W-:Y:S01]  /*17d0*/  FSETP.NAN.AND P2, PT, R7.reuse, R7, PT ;  /* 0x000000070700720b */ /* 0x040fe20003f48000 */
[----:B------:R-:W0:Y:S02]  /*17e0*/  SHFL.BFLY PT, R2, R7, 0x1, 0x1f ;  /* 0x0c201f0007027f89 */ /* 0x000e2400000e0000 */
[----:B0-----:R-:W-:-:S13]  /*17f0*/  FSETP.GT.AND P1, PT, R7, R2, PT ;  /* 0x000000020700720b */ /* 0x001fda0003f24000 */
[----:B------:R-:W-:-:S05]  /*1800*/  @!P1 SEL R7, R7, R2, P2 ;  /* 0x0000000207079207 */ /* 0x000fca0001000000 */
[----:B------:R0:W-:Y:S04]  /*1810*/  @P0 STS [R8.X4], R7 ;  /* 0x0000000708000388 */ /* 0x0001e80000004800 */
[----:B------:R-:W-:Y:S01]  /*1820*/  BAR.SYNC.DEFER_BLOCKING 0x0 ;  /* 0x0000000000007b1d */ /* 0x000fe20000010000 */
[----:B------:R-:W-:-:S04]  /*1830*/  FSETP.GE.AND P0, PT, R0, RZ, PT ;  /* 0x000000ff0000720b */ /* 0x000fc80003f06000 */
[----:B------:R-:W-:Y:S01]  /*1840*/  FSEL R2, R0, RZ, !P0 ;  /* 0x000000ff00027208 */ /* 0x000fe20004000000 */
[----:B0-----:R-:W-:Y:S01]  /*1850*/  IMAD.U32 R7, RZ, RZ, UR5 ;  /* 0x00000005ff077e24 */ /* 0x001fe2000f8e00ff */
[----:B------:R-:W-:-:S03]  /*1860*/  LOP3.LUT R8, R8, 0x1ff, RZ, 0xc0, !PT ;  /* 0x000001ff08087812 */ /* 0x000fc600078ec0ff */
[----:B------:R-:W-:-:S05]  /*1870*/  FADD R2, RZ, -R2 ;  /* 0x80000002ff027221 */ /* 0x000fca0000000000 */
[----:B------:R-:W-:Y:S01]  /*1880*/  FSETP.NAN.AND P1, PT, R2, R2, PT ;  /* 0x000000020200720b */ /* 0x000fe20003f28000 */
[----:B------:R-:W0:Y:S02]  /*1890*/  LDS R3, [RZ] ;  /* 0x00000000ff037984 */ /* 0x000e240000000800 */
[C---:B0-----:R-:W-:Y:S02]  /*18a0*/  FSETP.GTU.AND P0, PT, R3.reuse, RZ, PT ;  /* 0x000000ff0300720b */ /* 0x041fe40003f0c000 */
[C---:B------:R-:W-:Y:S02]  /*18b0*/  F2FP.BF16.PACK_AB R0, R3.reuse, R0 ;  /* 0x000000000300723e */ /* 0x040fe400000010ff */
[----:B------:R-:W-:Y:S01]  /*18c0*/  FSEL R5, R3, RZ, P0 ;  /* 0x000000ff03057208 */ /* 0x000fe20000000000 */
[----:B------:R-:W-:Y:S01]  /*18d0*/  IMAD.MOV.U32 R3, RZ, RZ, -0x800 ;  /* 0xfffff800ff037424 */ /* 0x000fe200078e00ff */
[----:B------:R-:W-:Y:S02]  /*18e0*/  PRMT R12, R0, 0x7632, R12 ;  /* 0x00007632000c7816 */ /* 0x000fe4000000000c */
[----:B------:R-:W-:-:S04]  /*18f0*/  FSETP.GT.AND P0, PT, R2, R5, PT ;  /* 0x000000050200720b */ /* 0x000fc80003f04000 */
[----:B------:R-:W-:Y:S01]  /*1900*/  @!P1 FSEL R2, R2, R5, P0 ;  /* 0x0000000502029208 */ /* 0x000fe20000000000 */
[----:B------:R-:W-:Y:S01]  /*1910*/  IMAD.U32 R5, RZ, RZ, UR7 ;  /* 0x00000007ff057e24 */ /* 0x000fe2000f8e00ff */
[----:B------:R-:W-:-:S03]  /*1920*/  PLOP3.LUT P0, PT, PT, PT, UP0, 0x40, 0x0 ;  /* 0x000000000000781c */ /* 0x000fc60003f0e808 */
[----:B------:R-:W-:Y:S01]  /*1930*/  FMUL R9, R2, 0.0078740157186985015869 ;  /* 0x3c01020402097820 */ /* 0x000fe20000400000 */
[----:B------:R-:W-:Y:S01]  /*1940*/  ISETP.EQ.AND P0, PT, R8, RZ, P0 ;  /* 0x000000ff0800720c */ /* 0x000fe20000702270 */
[----:B------:R-:W-:-:S03]  /*1950*/  IMAD.MOV.U32 R8, RZ, RZ, -0x1 ;  /* 0xffffffffff087424 */ /* 0x000fc600078e00ff */
[C---:B------:R-:W-:Y:S02]  /*1960*/  FSETP.GT.AND P1, PT, R9.reuse, 9.9999997473787516356e-06, PT ;  /* 0x3727c5ac0900780b */ /* 0x040fe40003f24000 */
[----:B------:R-:W-:-:S07]  /*1970*/  FSETP.NAN.AND P2, PT, R9, R9, PT ;  /* 0x000000090900720b */ /* 0x000fce0003f48000 */
[----:B------:R0:W-:Y:S04]  /*1980*/  @P0 STG.E.U16 [R4.64], R0 ;  /* 0x0000000004000986 */ /* 0x0001e8000c10150c */
[----:B------:R-:W-:Y:S01]  /*1990*/  @!P1 FSEL R9, R9, 9.9999997473787516356e-06, P2 ;  /* 0x3727c5ac09099808 */ /* 0x000fe20001000000 */
[----:B------:R0:W-:Y:S03]  /*19a0*/  @P0 STG.E.U16 [R6.64], R12 ;  /* 0x0000000c06000986 */ /* 0x0001e6000c10150c */
[C---:B------:R-:W-:Y:S02]  /*19b0*/  FSETP.GT.AND P1, PT, |R9|.reuse, 8.50705917302346158658e+37, PT ;  /* 0x7e8000000900780b */ /* 0x040fe40003f24200 */
[----:B------:R-:W-:-:S02]  /*19c0*/  FSETP.GEU.AND P2, PT, |R9|, 1.175494350822287508e-38, PT ;  /* 0x008000000900780b */ /* 0x000fc40003f4e200 */
[----:B------:R-:W-:-:S09]  /*19d0*/  FSEL R11, R11, 0.25, !P1 ;  /* 0x3e8000000b0b7808 */ /* 0x000fd20004800000 */
[----:B------:R-:W-:Y:S02]  /*19e0*/  @P1 FMUL R9, R9, 0.25 ;  /* 0x3e80000009091820 */ /* 0x000fe40000400000 */
[----:B------:R-:W-:Y:S02]  /*19f0*/  @!P2 FMUL R11, R11, 16777216 ;  /* 0x4b8000000b0ba820 */ /* 0x000fe40000400000 */
[----:B------:R-:W-:-:S04]  /*1a00*/  @!P2 FMUL R9, R9, 16777216 ;  /* 0x4b8000000909a820 */ /* 0x000fc80000400000 */
[----:B------:R-:W1:Y:S02]  /*1a10*/  MUFU.RCP R2, R9 ;  /* 0x0000000900027308 */ /* 0x000e640000001000 */
[----:B01----:R-:W-:-:S06]  /*1a20*/  FMUL R2, R2, R11 ;  /* 0x0000000b02027220 */ /* 0x003fcc0000400000 */
.L_x_25:
[----:B------:R-:W-:Y:S01]  /*1a30*/  PLOP3.LUT P0, PT, PT, PT, UP0, 0x80, 0x0 ;  /* 0x000000000000781c */ /* 0x000fe20003f0f008 */
[----:B------:R-:W-:Y:S01]  /*1a40*/  IMAD.MOV.U32 R12, RZ, RZ, 0x4 ;  /* 0x00000004ff0c7424 */ /* 0x000fe200078e00ff */
[----:B------:R-:W-:Y:S01]  /*1a50*/  IADD3 R9, R10, 0x800, R3 ;  /* 0x000008000a097810 */ /* 0x000fe20007ffe003 */
[----:B0-----:R-:W-:Y:S01]  /*1a60*/  CS2R R4, SRZ ;  /* 0x0000000000047805 */ /* 0x001fe2000001ff00 */
[----:B------:R-:W-:-:S03]  /*1a70*/  CS2R R6, SRZ ;  /* 0x0000000000067805 */ /* 0x000fc6000001ff00 */
[----:B------:R-:W-:-:S06]  /*1a80*/  IMAD.WIDE R12, R9, R12, c[0x0][0x188] ;  /* 0x00006200090c7625 */ /* 0x000fcc00078e020c */
[----:B------:R-:W2:Y:S01]  /*1a90*/  @!P0 LDG.E.EF.128 R4, [R12.64] ;  /* 0x0000000c0c048981 */ /* 0x000ea2000c0e1d00 */
[----:B------:R-:W-:Y:S01]  /*1aa0*/  BSSY B0, `(.L_x_13) ;  /* 0x0000019000007945 */ /* 0x000fe20003800000 */
[----:B--2---:R-:W-:-:S04]  /*1ab0*/  FMUL R11, R4, R4 ;  /* 0x00000004040b7220 */ /* 0x004fc80000400000 */
[----:B------:R-:W-:-:S04]  /*1ac0*/  FMUL R11, R11, R4 ;  /* 0x000000040b0b7220 */ /* 0x000fc80000400000 */
[----:B------:R-:W-:-:S04]  /*1ad0*/  FFMA R11, R11, 0.044714998453855514526, R4 ;  /* 0x3d3727130b0b7823 */ /* 0x000fc80000000004 */
[----:B------:R-:W-:-:S04]  /*1ae0*/  FMUL R14, R11, 0.79788458347320556641 ;  /* 0x3f4c422a0b0e7820 */ /* 0x000fc80000400000 */
        /* <DEDUP_REMOVED lines=13> */
.L_x_14:
[----:B------:R-:W-:Y:S01]  /*1bc0*/  IMAD.MOV.U32 R0, RZ, RZ, 0x3c80f082 ;  /* 0x3c80f082ff007424 */ /* 0x000fe200078e00ff */
[----:B------:R-:W-:-:S04]  /*1bd0*/  FMUL R11, R14, R14 ;  /* 0x0000000e0e0b7220 */ /* 0x000fc80000400000 */
[----:B------:R-:W-:-:S04]  /*1be0*/  FFMA.FTZ R0, R11, R0, -0.052303962409496307373 ;  /* 0xbd563cae0b007423 */ /* 0x000fc80000010000 */
[----:B------:R-:W-:-:S04]  /*1bf0*/  FFMA.FTZ R0, R11, R0, 0.1331529766321182251 ;  /* 0x3e0859410b007423 */ /* 0x000fc80000010000 */
[----:B------:R-:W-:-:S04]  /*1c00*/  FFMA.FTZ R0, R11, R0, -0.33332768082618713379 ;  /* 0xbeaaa9ed0b007423 */ /* 0x000fc80000010000 */
[----:B------:R-:W-:-:S04]  /*1c10*/  FFMA.FTZ R0, R11, R0, RZ ;  /* 0x000000000b007223 */ /* 0x000fc800000100ff */
[----:B------:R-:W-:Y:S02]  /*1c20*/  FFMA.FTZ R11, R14, R0, R14 ;  /* 0x000000000e0b7223 */ /* 0x000fe4000001000e */
.L_x_15:
[----:B------:R-:W-:Y:S05]  /*1c30*/  BSYNC B0 ;  /* 0x0000000000007941 */ /* 0x000fea0003800000 */
.L_x_13:
[-C--:B------:R-:W-:Y:S01]  /*1c40*/  FMUL R0, R5, R5.reuse ;  /* 0x0000000505007220 */ /* 0x080fe20000400000 */
[-C--:B------:R-:W-:Y:S01]  /*1c50*/  FMUL R13, R6, R6.reuse ;  /* 0x00000006060d7220 */ /* 0x080fe20000400000 */
[----:B------:R-:W-:Y:S02]  /*1c60*/  BSSY B0, `(.L_x_16) ;  /* 0x000001c000007945 */ /* 0x000fe40003800000 */
[----:B------:R-:W-:Y:S01]  /*1c70*/  FMUL R0, R0, R5 ;  /* 0x0000000500007220 */ /* 0x000fe20000400000 */
[----:B------:R-:W-:-:S03]  /*1c80*/  FMUL R13, R13, R6 ;  /* 0x000000060d0d7220 */ /* 0x000fc60000400000 */
[----:B------:R-:W-:Y:S01]  /*1c90*/  FFMA R0, R0, 0.044714998453855514526, R5 ;  /* 0x3d37271300007823 */ /* 0x000fe20000000005 */
[----:B------:R-:W-:-:S03]  /*1ca0*/  FFMA R15, R13, 0.044714998453855514526, R6 ;  /* 0x3d3727130d0f7823 */ /* 0x000fc60000000006 */
[----:B------:R-:W-:Y:S01]  /*1cb0*/  FMUL R17, R0, 0.79788458347320556641 ;  /* 0x3f4c422a00117820 */ /* 0x000fe20000400000 */
[----:B------:R-:W-:-:S03]  /*1cc0*/  FMUL R0, R7, R7 ;  /* 0x0000000707007220 */ /* 0x000fc60000400000 */
[----:B------:R-:W-:Y:S01]  /*1cd0*/  FADD.FTZ R16, |R17|, -RZ ;  /* 0x800000ff11107221 */ /* 0x000fe20000010200 */
[----:B------:R-:W-:-:S04]  /*1ce0*/  FMUL R14, R0, R7 ;  /* 0x00000007000e7220 */ /* 0x000fc80000400000 */
        /* <DEDUP_REMOVED lines=12> */
.L_x_17:
[----:B------:R-:W-:Y:S01]  /*1db0*/  IMAD.MOV.U32 R0, RZ, RZ, 0x3c80f082 ;  /* 0x3c80f082ff007424 */ /* 0x000fe200078e00ff */
[----:B------:R-:W-:-:S04]  /*1dc0*/  FMUL R13, R17, R17 ;  /* 0x00000011110d7220 */ /* 0x000fc80000400000 */
[----:B------:R-:W-:-:S04]  /*1dd0*/  FFMA.FTZ R0, R13, R0, -0.052303962409496307373 ;  /* 0xbd563cae0d007423 */ /* 0x000fc80000010000 */
[----:B------:R-:W-:-:S04]  /*1de0*/  FFMA.FTZ R0, R13, R0, 0.1331529766321182251 ;  /* 0x3e0859410d007423 */ /* 0x000fc80000010000 */
[----:B------:R-:W-:-:S04]  /*1df0*/  FFMA.FTZ R0, R13, R0, -0.33332768082618713379 ;  /* 0xbeaaa9ed0d007423 */ /* 0x000fc80000010000 */
[----:B------:R-:W-:-:S04]  /*1e00*/  FFMA.FTZ R0, R13, R0, RZ ;  /* 0x000000000d007223 */ /* 0x000fc800000100ff */
[----:B------:R-:W-:Y:S02]  /*1e10*/  FFMA.FTZ R12, R17, R0, R17 ;  /* 0x00000000110c7223 */ /* 0x000fe40000010011 */
.L_x_18:
[----:B------:R-:W-:Y:S05]  /*1e20*/  BSYNC B0 ;  /* 0x0000000000007941 */ /* 0x000fea0003800000 */
.L_x_16:
        /* <DEDUP_REMOVED lines=16> */
.L_x_20:
[----:B------:R-:W-:Y:S01]  /*1f30*/  IMAD.MOV.U32 R0, RZ, RZ, 0x3c80f082 ;  /* 0x3c80f082ff007424 */ /* 0x000fe200078e00ff */
[----:B------:R-:W-:-:S04]  /*1f40*/  FMUL R13, R16, R16 ;  /* 0x00000010100d7220 */ /* 0x000fc80000400000 */
[----:B------:R-:W-:-:S04]  /*1f50*/  FFMA.FTZ R0, R13, R0, -0.052303962409496307373 ;  /* 0xbd563cae0d007423 */ /* 0x000fc80000010000 */
[----:B------:R-:W-:-:S04]  /*1f60*/  FFMA.FTZ R0, R13, R0, 0.1331529766321182251 ;  /* 0x3e0859410d007423 */ /* 0x000fc80000010000 */
[----:B------:R-:W-:-:S04]  /*1f70*/  FFMA.FTZ R0, R13, R0, -0.33332768082618713379 ;  /* 0xbeaaa9ed0d007423 */ /* 0x000fc80000010000 */
[----:B------:R-:W-:-:S04]  /*1f80*/  FFMA.FTZ R0, R13, R0, RZ ;  /* 0x000000000d007223 */ /* 0x000fc800000100ff */
[----:B------:R-:W-:Y:S02]  /*1f90*/  FFMA.FTZ R13, R16, R0, R16 ;  /* 0x00000000100d7223 */ /* 0x000fe40000010010 */
.L_x_21:
[----:B------:R-:W-:Y:S05]  /*1fa0*/  BSYNC B0 ;  /* 0x0000000000007941 */ /* 0x000fea0003800000 */
.L_x_19:
[----:B------:R-:W-:Y:S01]  /*1fb0*/  FMUL R17, R15, 0.79788458347320556641 ;  /* 0x3f4c422a0f117820 */ /* 0x000fe20000400000 */
[----:B------:R-:W-:Y:S01]  /*1fc0*/  BSSY B0, `(.L_x_22) ;  /* 0x0000019000007945 */ /* 0x000fe20003800000 */
[----:B------:R-:W-:Y:S01]  /*1fd0*/  FMUL R4, R4, 0.5 ;  /* 0x3f00000004047820 */ /* 0x000fe20000400000 */
[----:B------:R-:W-:Y:S01]  /*1fe0*/  FMUL R5, R5, 0.5 ;  /* 0x3f00000005057820 */ /* 0x000fe20000400000 */
[----:B------:R-:W-:Y:S01]  /*1ff0*/  FADD.FTZ R16, |R17|, -RZ ;  /* 0x800000ff11107221 */ /* 0x000fe20000010200 */
[----:B------:R-:W-:Y:S01]  /*2000*/  FMUL R14, R6, 0.5 ;  /* 0x3f000000060e7820 */ /* 0x000fe20000400000 */
[----:B------:R-:W-:-:S03]  /*2010*/  FMUL R15, R7, 0.5 ;  /* 0x3f000000070f7820 */ /* 0x000fc60000400000 */
        /* <DEDUP_REMOVED lines=12> */
.L_x_23:
[----:B------:R-:W-:Y:S01]  /*20e0*/  IMAD.MOV.U32 R0, RZ, RZ, 0x3c80f082 ;  /* 0x3c80f082ff007424 */ /* 0x000fe200078e00ff */
[----:B------:R-:W-:-:S04]  /*20f0*/  FMUL R7, R17, R17 ;  /* 0x0000001111077220 */ /* 0x000fc80000400000 */
[----:B------:R-:W-:-:S04]  /*2100*/  FFMA.FTZ R0, R7, R0, -0.052303962409496307373 ;  /* 0xbd563cae07007423 */ /* 0x000fc80000010000 */
[----:B------:R-:W-:-:S04]  /*2110*/  FFMA.FTZ R0, R7, R0, 0.1331529766321182251 ;  /* 0x3e08594107007423 */ /* 0x000fc80000010000 */
[----:B------:R-:W-:-:S04]  /*2120*/  FFMA.FTZ R0, R7, R0, -0.33332768082618713379 ;  /* 0xbeaaa9ed07007423 */ /* 0x000fc80000010000 */
[----:B------:R-:W-:-:S04]  /*2130*/  FFMA.FTZ R0, R7, R0, RZ ;  /* 0x0000000007007223 */ /* 0x000fc800000100ff */
[----:B------:R-:W-:Y:S02]  /*2140*/  FFMA.FTZ R0, R0, R17, R17 ;  /* 0x0000001100007223 */ /* 0x000fe40000010011 */
.L_x_24:
[----:B------:R-:W-:Y:S05]  /*2150*/  BSYNC B0 ;  /* 0x0000000000007941 */ /* 0x000fea0003800000 */
.L_x_22:
[----:B------:R-:W-:Y:S01]  /*2160*/  FADD R0, R0, 1 ;  /* 0x3f80000000007421 */ /* 0x000fe20000000000 */
[----:B------:R-:W-:Y:S01]  /*2170*/  FADD R13, R13, 1 ;  /* 0x3f8000000d0d7421 */ /* 0x000fe20000000000 */
[----:B------:R-:W-:Y:S01]  /*2180*/  FADD R12, R12, 1 ;  /* 0x3f8000000c0c7421 */ /* 0x000fe20000000000 */
[----:B------:R-:W-:Y:S01]  /*2190*/  FADD R11, R11, 1 ;  /* 0x3f8000000b0b7421 */ /* 0x000fe20000000000 */
[----:B------:R-:W-:Y:S01]  /*21a0*/  FMUL R7, R0, R15 ;  /* 0x0000000f00077220 */ /* 0x000fe20000400000 */
[----:B------:R-:W-:Y:S01]  /*21b0*/  FMUL R13, R13, R14 ;  /* 0x0000000e0d0d7220 */ /* 0x000fe20000400000 */
[----:B------:R-:W-:Y:S01]  /*21c0*/  FMUL R5, R12, R5 ;  /* 0x000000050c057220 */ /* 0x000fe20000400000 */
[----:B------:R-:W-:Y:S01]  /*21d0*/  FMUL R11, R11, R4 ;  /* 0x000000040b0b7220 */ /* 0x000fe20000400000 */
[C---:B------:R-:W-:Y:S01]  /*21e0*/  FMUL R7, R2.reuse, R7 ;  /* 0x0000000702077220 */ /* 0x040fe20000400000 */
[C---:B------:R-:W-:Y:S01]  /*21f0*/  FMUL R13, R2.reuse, R13 ;  /* 0x0000000d020d7220 */ /* 0x040fe20000400000 */
[C---:B------:R-:W-:Y:S01]  /*2200*/  FMUL R5, R2.reuse, R5 ;  /* 0x0000000502057220 */ /* 0x040fe20000400000 */
[----:B------:R-:W-:-:S03]  /*2210*/  FMUL R11, R2, R11 ;  /* 0x0000000b020b7220 */ /* 0x000fc60000400000 */
[----:B------:R-:W0:Y:S08]  /*2220*/  FRND R7, R7 ;  /* 0x0000000700077307 */ /* 0x000e300000201000 */
[----:B------:R-:W1:Y:S08]  /*2230*/  FRND R13, R13 ;  /* 0x0000000d000d7307 */ /* 0x000e700000201000 */
[----:B------:R-:W2:Y:S01]  /*2240*/  FRND R5, R5 ;  /* 0x0000000500057307 */ /* 0x000ea20000201000 */
[----:B0-----:R-:W-:-:S02]  /*2250*/  FSETP.GT.AND P0, PT, R7, -127, PT ;  /* 0xc2fe00000700780b */ /* 0x001fc40003f04000 */
[----:B------:R-:W-:-:S05]  /*2260*/  FSETP.NAN.AND P3, PT, R7, R7, PT ;  /* 0x000000070700720b */ /* 0x000fca0003f68000 */
[----:B------:R-:W0:Y:S01]  /*2270*/  FRND R11, R11 ;  /* 0x0000000b000b7307 */ /* 0x000e220000201000 */
[----:B-1----:R-:W-:-:S05]  /*2280*/  FSETP.GT.AND P2, PT, R13, -127, PT ;  /* 0xc2fe00000d00780b */ /* 0x002fca0003f44000 */
[----:B------:R-:W-:Y:S02]  /*2290*/  @!P0 FSEL R7, R7, -127, P3 ;  /* 0xc2fe000007078808 */ /* 0x000fe40001800000 */
[----:B--2---:R-:W-:Y:S02]  /*22a0*/  FSETP.GT.AND P1, PT, R5, -127, PT ;  /* 0xc2fe00000500780b */ /* 0x004fe40003f24000 */
[----:B------:R-:W-:Y:S01]  /*22b0*/  FSETP.NAN.AND P3, PT, R13, R13, PT ;  /* 0x0000000d0d00720b */ /* 0x000fe20003f68000 */
[----:B------:R-:W1:Y:S01]  /*22c0*/  F2I.S16.TRUNC.NTZ R6, R7 ;  /* 0x0000000700067305 */ /* 0x000e62000020e900 */
[----:B------:R-:W-:Y:S02]  /*22d0*/  FSETP.GEU.AND P6, PT, R7, 127, PT ;  /* 0x42fe00000700780b */ /* 0x000fe40003fce000 */
[----:B------:R-:W-:Y:S02]  /*22e0*/  @!P2 FSEL R13, R13, -127, P3 ;  /* 0xc2fe00000d0da808 */ /* 0x000fe40001800000 */
[----:B0-----:R-:W-:-:S02]  /*22f0*/  FSETP.GT.AND P0, PT, R11, -127, PT ;  /* 0xc2fe00000b00780b */ /* 0x001fc40003f04000 */
[----:B------:R-:W-:Y:S01]  /*2300*/  FSETP.NAN.AND P2, PT, R5, R5, PT ;  /* 0x000000050500720b */ /* 0x000fe20003f48000 */
[----:B------:R-:W0:Y:S01]  /*2310*/  F2I.S16.TRUNC.NTZ R12, R13 ;  /* 0x0000000d000c7305 */ /* 0x000e22000020e900 */
[----:B------:R-:W-:Y:S02]  /*2320*/  FSETP.NAN.AND P5, PT, R7, R7, PT ;  /* 0x000000070700720b */ /* 0x000fe40003fa8000 */
[----:B------:R-:W-:Y:S02]  /*2330*/  @!P1 FSEL R5, R5, -127, P2 ;  /* 0xc2fe000005059808 */ /* 0x000fe40001000000 */
[----:B------:R-:W-:Y:S02]  /*2340*/  FSETP.NAN.AND P1, PT, R11, R11, PT ;  /* 0x0000000b0b00720b */ /* 0x000fe40003f28000 */
[----:B------:R-:W-:Y:S01]  /*2350*/  FSETP.NAN.AND P4, PT, R5, R5, PT ;  /* 0x000000050500720b */ /* 0x000fe20003f88000 */
[----:B------:R0:W2:Y:S01]  /*2360*/  F2I.S16.TRUNC.NTZ R0, R5 ;  /* 0x0000000500007305 */ /* 0x0000a2000020e900 */
[----:B-1----:R-:W-:-:S02]  /*2370*/  LOP3.LUT R6, R6, 0xffff, RZ, 0xc0, !PT ;  /* 0x0000ffff06067812 */ /* 0x002fc400078ec0ff */
[----:B------:R-:W-:Y:S02]  /*2380*/  @!P0 FSEL R11, R11, -127, P1 ;  /* 0xc2fe00000b0b8808 */ /* 0x000fe40000800000 */
[----:B------:R-:W-:Y:S02]  /*2390*/  FSETP.GEU.AND P0, PT, R13, 127, PT ;  /* 0x42fe00000d00780b */ /* 0x000fe40003f0e000 */
[----:B------:R-:W-:Y:S01]  /*23a0*/  FSETP.GEU.AND P1, PT, R5, 127, PT ;  /* 0x42fe00000500780b */ /* 0x000fe20003f2e000 */
[----:B------:R-:W1:Y:S01]  /*23b0*/  F2I.S16.TRUNC.NTZ R4, R11 ;  /* 0x0000000b00047305 */ /* 0x000e62000020e900 */
[----:B------:R-:W-:Y:S02]  /*23c0*/  FSETP.NAN.AND P3, PT, R13, R13, PT ;  /* 0x0000000d0d00720b */ /* 0x000fe40003f68000 */
[----:B0-----:R-:W-:Y:S02]  /*23d0*/  LOP3.LUT R5, R12, 0xffff, RZ, 0xc0, !PT ;  /* 0x0000ffff0c057812 */ /* 0x001fe400078ec0ff */
[----:B------:R-:W-:-:S02]  /*23e0*/  @P6 SEL R6, R6, 0x7f, P5 ;  /* 0x0000007f06066807 */ /* 0x000fc40002800000 */
[C---:B------:R-:W-:Y:S02]  /*23f0*/  FSETP.GEU.AND P2, PT, R11.reuse, 127, PT ;  /* 0x42fe00000b00780b */ /* 0x040fe40003f4e000 */
[----:B------:R-:W-:Y:S02]  /*2400*/  FSETP.NAN.AND P5, PT, R11, R11, PT ;  /* 0x0000000b0b00720b */ /* 0x000fe40003fa8000 */
[----:B------:R-:W-:Y:S02]  /*2410*/  @P0 SEL R5, R5, 0x7f, P3 ;  /* 0x0000007f05050807 */ /* 0x000fe40001800000 */
[----:B--2---:R-:W-:Y:S02]  /*2420*/  LOP3.LUT R0, R0, 0xffff, RZ, 0xc0, !PT ;  /* 0x0000ffff00007812 */ /* 0x004fe400078ec0ff */
[----:B------:R-:W-:Y:S02]  /*2430*/  PRMT R6, R5, 0x3340, R6 ;  /* 0x0000334005067816 */ /* 0x000fe40000000006 */
[----:B-1----:R-:W-:-:S02]  /*2440*/  LOP3.LUT R7, R4, 0xffff, RZ, 0xc0, !PT ;  /* 0x0000ffff04077812 */ /* 0x002fc400078ec0ff */
[C---:B------:R-:W-:Y:S02]  /*2450*/  IADD3 R4, P0, R9.reuse, c[0x0][0x1a0], RZ ;  /* 0x0000680009047a10 */ /* 0x040fe40007f1e0ff */
[----:B------:R-:W-:Y:S02]  /*2460*/  PLOP3.LUT P3, PT, PT, PT, UP0, 0x80, 0x0 ;  /* 0x000000000000781c */ /* 0x000fe40003f6f008 */
[----:B------:R-:W-:Y:S02]  /*2470*/  LEA.HI.X.SX32 R5, R9, c[0x0][0x1a4], 0x1, P0 ;  /* 0x0000690009057a11 */ /* 0x000fe400000f0eff */
[----:B------:R-:W-:Y:S02]  /*2480*/  IADD3 R3, P0, R3, 0x800, RZ ;  /* 0x0000080003037810 */ /* 0x000fe40007f1e0ff */
[----:B------:R-:W-:Y:S02]  /*2490*/  @P1 SEL R0, R0, 0x7f, P4 ;  /* 0x0000007f00001807 */ /* 0x000fe40002000000 */
[----:B------:R-:W-:Y:S01]  /*24a0*/  @P2 SEL R7, R7, 0x7f, P5 ;  /* 0x0000007f07072807 */ /* 0x000fe20002800000 */
[----:B------:R-:W-:Y:S01]  /*24b0*/  IMAD.X R8, RZ, RZ, R8, P0 ;  /* 0x000000ffff087224 */ /* 0x000fe200000e0608 */
[----:B------:R-:W-:-:S02]  /*24c0*/  ISETP.GE.U32.AND P0, PT, R3, 0x2800, PT ;  /* 0x000028000300780c */ /* 0x000fc40003f06070 */
[----:B------:R-:W-:Y:S02]  /*24d0*/  PRMT R7, R7, 0x3340, R0 ;  /* 0x0000334007077816 */ /* 0x000fe40000000000 */
[----:B------:R-:W-:Y:S02]  /*24e0*/  ISETP.GE.U32.AND.EX P0, PT, R8, RZ, PT, P0 ;  /* 0x000000ff0800720c */ /* 0x000fe40003f06100 */
[----:B------:R-:W-:Y:S02]  /*24f0*/  PRMT R7, R7, 0x5410, R6 ;  /* 0x0000541007077816 */ /* 0x000fe40000000006 */
[----:B------:R-:W-:-:S03]  /*2500*/  PLOP3.LUT P6, PT, PT, PT, UP0, 0x80, 0x0 ;  /* 0x000000000000781c */ /* 0x000fc60003fcf008 */
[----:B------:R0:W-:Y:S06]  /*2510*/  @!P3 STG.E [R4.64], R7 ;  /* 0x000000070400b986 */ /* 0x0001ec000c10190c */
[----:B------:R-:W-:Y:S05]  /*2520*/  @P0 EXIT ;  /* 0x000000000000094d */ /* 0x000fea0003800000 */
[----:B------:R-:W-:Y:S05]  /*2530*/  BRA `(.L_x_25) ;  /* 0xfffff4f000007947 */ /* 0x000fea000383ffff */
.L_x_26:
[----:B------:R-:W-:-:S00]  /*2540*/  BRA `(.L_x_26) ;  /* 0xfffffff000007947 */ /* 0x000fc0000383ffff */
[----:B------:R-:W-:-:S00]  /*2550*/  NOP ;  /* 0x0000000000007918 */ /* 0x000fc00000000000 */
        /* <DEDUP_REMOVED lines=10> */
.L_x_27:


//--------------------- .nv.global.init           --------------------------
	.section	.nv.global.init,"aw",@progbits
.nv.global.init:
	.type		_$_str,@object
	.size		_$_str,(.L_0 - _$_str)
_$_str:
        /*0000*/ 	.byte	0x5f, 0x5f, 0x43, 0x55, 0x44, 0x41, 0x5f, 0x46, 0x54, 0x5a, 0x00
.L_0:


//--------------------- .nv.shared.triton_red_fused__to_copy_add_amax_amin_clamp_gelu_mul_reciprocal_13 --------------------------
	.section	.nv.shared.triton_red_fused__to_copy_add_amax_amin_clamp_gelu_mul_reciprocal_13,"aw",@nobits
	.sectionflags	@""
	.align	16
